//
// Generated by NVIDIA NVVM Compiler
//
// Compiler Build ID: CL-36424714
// Cuda compilation tools, release 13.0, V13.0.88
// Based on NVVM 20.0.0
//

.version 9.0
.target sm_100
.address_size 64

	// .globl	_Z27kernel_excl_prefix_sum_initPfS_

.visible .entry _Z27kernel_excl_prefix_sum_initPfS_(
	.param .u64 .ptr .align 1 _Z27kernel_excl_prefix_sum_initPfS__param_0,
	.param .u64 .ptr .align 1 _Z27kernel_excl_prefix_sum_initPfS__param_1
)
{
	.reg .pred 	%p<5>;
	.reg .b32 	%r<30>;
	.reg .b32 	%f<50>;
	.reg .b64 	%rd<19>;

	ld.param.u64 	%rd6, [_Z27kernel_excl_prefix_sum_initPfS__param_0];
	ld.param.u64 	%rd7, [_Z27kernel_excl_prefix_sum_initPfS__param_1];
	cvta.to.global.u64 	%rd1, %rd6;
	cvta.to.global.u64 	%rd2, %rd7;
	mov.u32 	%r18, %ctaid.x;
	mov.u32 	%r19, %tid.x;
	shl.b32 	%r20, %r18, 19;
	shl.b32 	%r21, %r19, 12;
	add.s32 	%r1, %r20, %r21;
	mul.wide.s32 	%rd8, %r1, 4;
	add.s64 	%rd9, %rd2, %rd8;
	ld.global.f32 	%f49, [%rd9];
	or.b32  	%r26, %r1, 1;
	add.s64 	%rd3, %rd1, 4;
	add.s64 	%rd4, %rd2, 8;
	mov.b32 	%r25, 1;
	mov.u32 	%r24, %r1;
$L__BB0_1:
	.pragma "nounroll";
	mul.wide.s32 	%rd10, %r26, 4;
	add.s64 	%rd11, %rd3, %rd10;
	add.s64 	%rd12, %rd4, %rd10;
	ld.global.f32 	%f8, [%rd11+-8];
	add.f32 	%f9, %f49, %f8;
	st.global.f32 	[%rd12+-8], %f9;
	ld.global.f32 	%f10, [%rd11+-4];
	add.f32 	%f11, %f9, %f10;
	st.global.f32 	[%rd12+-4], %f11;
	ld.global.f32 	%f12, [%rd11];
	add.f32 	%f13, %f11, %f12;
	st.global.f32 	[%rd12], %f13;
	ld.global.f32 	%f14, [%rd11+4];
	add.f32 	%f49, %f13, %f14;
	st.global.f32 	[%rd12+4], %f49;
	add.s32 	%r26, %r26, 4;
	add.s32 	%r25, %r25, 4;
	add.s32 	%r24, %r24, 4;
	setp.ne.s32 	%p1, %r25, 13;
	@%p1 bra 	$L__BB0_1;
	add.s32 	%r9, %r1, 4077;
	add.s32 	%r29, %r24, 1;
$L__BB0_3:
	mov.u32 	%r15, %r29;
	mul.wide.s32 	%rd13, %r15, 4;
	add.s64 	%rd14, %rd1, %rd13;
	ld.global.f32 	%f15, [%rd14+-4];
	add.f32 	%f16, %f49, %f15;
	add.s64 	%rd15, %rd2, %rd13;
	st.global.f32 	[%rd15], %f16;
	ld.global.f32 	%f17, [%rd14];
	add.f32 	%f18, %f16, %f17;
	st.global.f32 	[%rd15+4], %f18;
	ld.global.f32 	%f19, [%rd14+4];
	add.f32 	%f20, %f18, %f19;
	st.global.f32 	[%rd15+8], %f20;
	ld.global.f32 	%f21, [%rd14+8];
	add.f32 	%f22, %f20, %f21;
	st.global.f32 	[%rd15+12], %f22;
	ld.global.f32 	%f23, [%rd14+12];
	add.f32 	%f24, %f22, %f23;
	st.global.f32 	[%rd15+16], %f24;
	ld.global.f32 	%f25, [%rd14+16];
	add.f32 	%f26, %f24, %f25;
	st.global.f32 	[%rd15+20], %f26;
	ld.global.f32 	%f27, [%rd14+20];
	add.f32 	%f28, %f26, %f27;
	st.global.f32 	[%rd15+24], %f28;
	ld.global.f32 	%f29, [%rd14+24];
	add.f32 	%f30, %f28, %f29;
	st.global.f32 	[%rd15+28], %f30;
	ld.global.f32 	%f31, [%rd14+28];
	add.f32 	%f32, %f30, %f31;
	st.global.f32 	[%rd15+32], %f32;
	ld.global.f32 	%f33, [%rd14+32];
	add.f32 	%f34, %f32, %f33;
	st.global.f32 	[%rd15+36], %f34;
	ld.global.f32 	%f35, [%rd14+36];
	add.f32 	%f36, %f34, %f35;
	st.global.f32 	[%rd15+40], %f36;
	ld.global.f32 	%f37, [%rd14+40];
	add.f32 	%f38, %f36, %f37;
	st.global.f32 	[%rd15+44], %f38;
	ld.global.f32 	%f39, [%rd14+44];
	add.f32 	%f40, %f38, %f39;
	st.global.f32 	[%rd15+48], %f40;
	ld.global.f32 	%f41, [%rd14+48];
	add.f32 	%f42, %f40, %f41;
	st.global.f32 	[%rd15+52], %f42;
	ld.global.f32 	%f43, [%rd14+52];
	add.f32 	%f44, %f42, %f43;
	st.global.f32 	[%rd15+56], %f44;
	ld.global.f32 	%f45, [%rd14+56];
	add.f32 	%f49, %f44, %f45;
	st.global.f32 	[%rd15+60], %f49;
	add.s32 	%r29, %r15, 16;
	setp.lt.s32 	%p2, %r15, %r9;
	@%p2 bra 	$L__BB0_3;
	add.s32 	%r22, %r1, 4080;
	setp.ge.s32 	%p3, %r15, %r22;
	@%p3 bra 	$L__BB0_7;
	add.s64 	%rd5, %rd1, -4;
	mov.b32 	%r28, 0;
$L__BB0_6:
	.pragma "nounroll";
	mul.wide.s32 	%rd16, %r29, 4;
	add.s64 	%rd17, %rd5, %rd16;
	add.s64 	%rd18, %rd2, %rd16;
	ld.global.f32 	%f46, [%rd17];
	add.f32 	%f49, %f49, %f46;
	st.global.f32 	[%rd18], %f49;
	add.s32 	%r29, %r29, 1;
	add.s32 	%r28, %r28, 1;
	setp.eq.s32 	%p4, %r28, 3;
	@%p4 bra 	$L__BB0_7;
	bra.uni 	$L__BB0_6;
$L__BB0_7:
	ret;

}
	// .globl	_Z22kernel_excl_prefix_sumPfS_im
.visible .entry _Z22kernel_excl_prefix_sumPfS_im(
	.param .u64 .ptr .align 1 _Z22kernel_excl_prefix_sumPfS_im_param_0,
	.param .u64 .ptr .align 1 _Z22kernel_excl_prefix_sumPfS_im_param_1,
	.param .u32 _Z22kernel_excl_prefix_sumPfS_im_param_2,
	.param .u64 _Z22kernel_excl_prefix_sumPfS_im_param_3
)
{
	.reg .pred 	%p<4>;
	.reg .b32 	%r<16>;
	.reg .b32 	%f<21>;
	.reg .b64 	%rd<62>;

	ld.param.u64 	%rd16, [_Z22kernel_excl_prefix_sumPfS_im_param_0];
	ld.param.u64 	%rd17, [_Z22kernel_excl_prefix_sumPfS_im_param_1];
	ld.param.u64 	%rd18, [_Z22kernel_excl_prefix_sumPfS_im_param_3];
	mov.u32 	%r2, %ctaid.x;
	shl.b32 	%r3, %r2, 7;
	mov.u32 	%r4, %tid.x;
	add.s32 	%r1, %r3, %r4;
	shl.b32 	%r5, %r1, 3;
	cvt.s64.s32 	%rd1, %r5;
	or.b64  	%rd19, %rd1, %rd18;
	and.b64  	%rd20, %rd19, -4294967296;
	setp.ne.s64 	%p1, %rd20, 0;
	@%p1 bra 	$L__BB1_2;
	cvt.u32.u64 	%r6, %rd18;
	cvt.u32.u64 	%r7, %rd1;
	div.u32 	%r8, %r7, %r6;
	cvt.u64.u32 	%rd59, %r8;
	bra.uni 	$L__BB1_3;
$L__BB1_2:
	div.u64 	%rd59, %rd1, %rd18;
$L__BB1_3:
	mul.lo.s64 	%rd21, %rd18, %rd59;
	shl.b64 	%rd5, %rd21, 1;
	cvt.s64.s32 	%rd6, %r1;
	shr.u64 	%rd7, %rd18, 3;
	or.b64  	%rd22, %rd6, %rd7;
	and.b64  	%rd23, %rd22, -4294967296;
	setp.ne.s64 	%p2, %rd23, 0;
	@%p2 bra 	$L__BB1_5;
	cvt.u32.u64 	%r9, %rd7;
	cvt.u32.u64 	%r10, %rd6;
	rem.u32 	%r11, %r10, %r9;
	cvt.u64.u32 	%rd60, %r11;
	bra.uni 	$L__BB1_6;
$L__BB1_5:
	rem.u64 	%rd60, %rd6, %rd7;
$L__BB1_6:
	shl.b64 	%rd24, %rd60, 35;
	add.s64 	%rd25, %rd5, %rd18;
	shl.b64 	%rd26, %rd25, 32;
	add.s64 	%rd11, %rd26, %rd24;
	shr.s64 	%rd12, %rd11, 32;
	or.b64  	%rd27, %rd12, %rd18;
	and.b64  	%rd28, %rd27, -4294967296;
	setp.ne.s64 	%p3, %rd28, 0;
	@%p3 bra 	$L__BB1_8;
	cvt.u32.u64 	%r12, %rd18;
	cvt.u32.u64 	%r13, %rd12;
	rem.u32 	%r14, %r13, %r12;
	cvt.u64.u32 	%rd61, %r14;
	bra.uni 	$L__BB1_9;
$L__BB1_8:
	rem.u64 	%rd61, %rd12, %rd18;
$L__BB1_9:
	cvta.to.global.u64 	%rd29, %rd17;
	not.b64 	%rd30, %rd61;
	add.s64 	%rd31, %rd12, %rd30;
	shl.b64 	%rd32, %rd31, 2;
	add.s64 	%rd33, %rd29, %rd32;
	ld.global.f32 	%f1, [%rd33];
	cvta.to.global.u64 	%rd34, %rd16;
	add.s64 	%rd35, %rd34, %rd32;
	ld.global.f32 	%f2, [%rd35];
	add.f32 	%f3, %f1, %f2;
	cvt.rzi.s32.f32 	%r15, %f3;
	cvt.rn.f32.s32 	%f4, %r15;
	shr.s64 	%rd36, %rd11, 30;
	add.s64 	%rd37, %rd29, %rd36;
	ld.global.f32 	%f5, [%rd37];
	add.f32 	%f6, %f5, %f4;
	st.global.f32 	[%rd37], %f6;
	add.s64 	%rd38, %rd11, 4294967296;
	shr.s64 	%rd39, %rd38, 30;
	add.s64 	%rd40, %rd29, %rd39;
	ld.global.f32 	%f7, [%rd40];
	add.f32 	%f8, %f7, %f4;
	st.global.f32 	[%rd40], %f8;
	add.s64 	%rd41, %rd11, 8589934592;
	shr.s64 	%rd42, %rd41, 30;
	add.s64 	%rd43, %rd29, %rd42;
	ld.global.f32 	%f9, [%rd43];
	add.f32 	%f10, %f9, %f4;
	st.global.f32 	[%rd43], %f10;
	add.s64 	%rd44, %rd11, 12884901888;
	shr.s64 	%rd45, %rd44, 30;
	add.s64 	%rd46, %rd29, %rd45;
	ld.global.f32 	%f11, [%rd46];
	add.f32 	%f12, %f11, %f4;
	st.global.f32 	[%rd46], %f12;
	add.s64 	%rd47, %rd11, 17179869184;
	shr.s64 	%rd48, %rd47, 30;
	add.s64 	%rd49, %rd29, %rd48;
	ld.global.f32 	%f13, [%rd49];
	add.f32 	%f14, %f13, %f4;
	st.global.f32 	[%rd49], %f14;
	add.s64 	%rd50, %rd11, 21474836480;
	shr.s64 	%rd51, %rd50, 30;
	add.s64 	%rd52, %rd29, %rd51;
	ld.global.f32 	%f15, [%rd52];
	add.f32 	%f16, %f15, %f4;
	st.global.f32 	[%rd52], %f16;
	add.s64 	%rd53, %rd11, 25769803776;
	shr.s64 	%rd54, %rd53, 30;
	add.s64 	%rd55, %rd29, %rd54;
	ld.global.f32 	%f17, [%rd55];
	add.f32 	%f18, %f17, %f4;
	st.global.f32 	[%rd55], %f18;
	add.s64 	%rd56, %rd11, 30064771072;
	shr.s64 	%rd57, %rd56, 30;
	add.s64 	%rd58, %rd29, %rd57;
	ld.global.f32 	%f19, [%rd58];
	add.f32 	%f20, %f19, %f4;
	st.global.f32 	[%rd58], %f20;
	ret;

}


// ===== COMPILED SASS (sm_100) =====

	.target	sm_100

	.elftype	@"ET_EXEC"


//--------------------- .note.nv.tkinfo           --------------------------
	.section	.note.nv.tkinfo,"",@"SHT_NOTE"
	.sectionflags	@"SHF_NOTE_NV_TKINFO"
	.tkinfo
        /*0018*/ 	.word	0x00000002
        /*0030*/ 	.string	""
        /*0030*/ 	.string	"ptxas"
        /*0030*/ 	.string	"Cuda compilation tools, release 13.0, V13.0.88"
        /*0030*/ 	.string	"Build cuda_13.0.r13.0/compiler.36424714_0"
        /*0030*/ 	.string	"-arch sm_100 -m 64 "



//--------------------- .note.nv.cuinfo           --------------------------
	.section	.note.nv.cuinfo,"",@"SHT_NOTE"
	.sectionflags	@"SHF_NOTE_NV_CUINFO"
        /*0018*/ 	.short	0x0002
        /*001a*/ 	.short	0x0064
        /*001c*/ 	.short	0x0082
	.zero		2


//--------------------- .nv.info                  --------------------------
	.section	.nv.info,"",@"SHT_CUDA_INFO"
	.align	4


	//----- nvinfo : EIATTR_REGCOUNT
	.align		4
        /*0000*/ 	.byte	0x04, 0x2f
        /*0002*/ 	.short	(.L_1 - .L_0)
	.align		4
.L_0:
        /*0004*/ 	.word	index@(_Z27kernel_excl_prefix_sum_initPfS_)
        /*0008*/ 	.word	0x00000016


	//----- nvinfo : EIATTR_FRAME_SIZE
	.align		4
.L_1:
        /*000c*/ 	.byte	0x04, 0x11
        /*000e*/ 	.short	(.L_3 - .L_2)
	.align		4
.L_2:
        /*0010*/ 	.word	index@(_Z27kernel_excl_prefix_sum_initPfS_)
        /*0014*/ 	.word	0x00000000


	//----- nvinfo : EIATTR_REGCOUNT
	.align		4
.L_3:
        /*0018*/ 	.byte	0x04, 0x2f
        /*001a*/ 	.short	(.L_5 - .L_4)
	.align		4
.L_4:
        /*001c*/ 	.word	index@(_Z22kernel_excl_prefix_sumPfS_im)
        /*0020*/ 	.word	0x00000014


	//----- nvinfo : EIATTR_FRAME_SIZE
	.align		4
.L_5:
        /*0024*/ 	.byte	0x04, 0x11
        /*0026*/ 	.short	(.L_7 - .L_6)
	.align		4
.L_6:
        /*0028*/ 	.word	index@($__internal_1_$__cuda_sm20_rem_u64)
        /*002c*/ 	.word	0x00000000


	//----- nvinfo : EIATTR_FRAME_SIZE
	.align		4
.L_7:
        /*0030*/ 	.byte	0x04, 0x11
        /*0032*/ 	.short	(.L_9 - .L_8)
	.align		4
.L_8:
        /*0034*/ 	.word	index@($__internal_0_$__cuda_sm20_div_u64)
        /*0038*/ 	.word	0x00000000


	//----- nvinfo : EIATTR_FRAME_SIZE
	.align		4
.L_9:
        /*003c*/ 	.byte	0x04, 0x11
        /*003e*/ 	.short	(.L_11 - .L_10)
	.align		4
.L_10:
        /*0040*/ 	.word	index@(_Z22kernel_excl_prefix_sumPfS_im)
        /*0044*/ 	.word	0x00000000


	//----- nvinfo : EIATTR_MIN_STACK_SIZE
	.align		4
.L_11:
        /*0048*/ 	.byte	0x04, 0x12
        /*004a*/ 	.short	(.L_13 - .L_12)
	.align		4
.L_12:
        /*004c*/ 	.word	index@(_Z22kernel_excl_prefix_sumPfS_im)
        /*0050*/ 	.word	0x00000000


	//----- nvinfo : EIATTR_MIN_STACK_SIZE
	.align		4
.L_13:
        /*0054*/ 	.byte	0x04, 0x12
        /*0056*/ 	.short	(.L_15 - .L_14)
	.align		4
.L_14:
        /*0058*/ 	.word	index@(_Z27kernel_excl_prefix_sum_initPfS_)
        /*005c*/ 	.word	0x00000000
.L_15:


//--------------------- .nv.compat                --------------------------
	.section	.nv.compat,"",@"SHT_CUDA_COMPAT_INFO"
	.align	4
        /*0000*/ 	.byte	0x02, 0x09, 0x00, 0x00, 0x02, 0x02, 0x01, 0x00, 0x02, 0x05, 0x05, 0x00, 0x03, 0x07, 0x01, 0x01
        /*0010*/ 	.byte	0x02, 0x03, 0x00, 0x00, 0x02, 0x06, 0x01, 0x00, 0x04, 0x0b, 0x08, 0x00, 0x09, 0x00, 0x00, 0x00
        /*0020*/ 	.byte	0x00, 0x00, 0x00, 0x00


//--------------------- .nv.info._Z22kernel_excl_prefix_sumPfS_im --------------------------
	.section	.nv.info._Z22kernel_excl_prefix_sumPfS_im,"",@"SHT_CUDA_INFO"
	.sectionflags	@""
	.align	4


	//----- nvinfo : EIATTR_CUDA_API_VERSION
	.align		4
        /*0000*/ 	.byte	0x04, 0x37
        /*0002*/ 	.short	(.L_17 - .L_16)
.L_16:
        /*0004*/ 	.word	0x00000082


	//----- nvinfo : EIATTR_KPARAM_INFO
	.align		4
.L_17:
        /*0008*/ 	.byte	0x04, 0x17
        /*000a*/ 	.short	(.L_19 - .L_18)
.L_18:
        /*000c*/ 	.word	0x00000000
        /*0010*/ 	.short	0x0003
        /*0012*/ 	.short	0x0018
        /*0014*/ 	.byte	0x00, 0xf0, 0x21, 0x00


	//----- nvinfo : EIATTR_KPARAM_INFO
	.align		4
.L_19:
        /*0018*/ 	.byte	0x04, 0x17
        /*001a*/ 	.short	(.L_21 - .L_20)
.L_20:
        /*001c*/ 	.word	0x00000000
        /*0020*/ 	.short	0x0002
        /*0022*/ 	.short	0x0010
        /*0024*/ 	.byte	0x00, 0xf0, 0x11, 0x00


	//----- nvinfo : EIATTR_KPARAM_INFO
	.align		4
.L_21:
        /*0028*/ 	.byte	0x04, 0x17
        /*002a*/ 	.short	(.L_23 - .L_22)
.L_22:
        /*002c*/ 	.word	0x00000000
        /*0030*/ 	.short	0x0001
        /*0032*/ 	.short	0x0008
        /*0034*/ 	.byte	0x00, 0xf5, 0x21, 0x00


	//----- nvinfo : EIATTR_KPARAM_INFO
	.align		4
.L_23:
        /*0038*/ 	.byte	0x04, 0x17
        /*003a*/ 	.short	(.L_25 - .L_24)
.L_24:
        /*003c*/ 	.word	0x00000000
        /*0040*/ 	.short	0x0000
        /*0042*/ 	.short	0x0000
        /*0044*/ 	.byte	0x00, 0xf5, 0x21, 0x00


	//----- nvinfo : EIATTR_SPARSE_MMA_MASK
	.align		4
.L_25:
        /*0048*/ 	.byte	0x03, 0x50
        /*004a*/ 	.short	0x0000


	//----- nvinfo : EIATTR_MAXREG_COUNT
	.align		4
        /*004c*/ 	.byte	0x03, 0x1b
        /*004e*/ 	.short	0x00ff


	//----- nvinfo : EIATTR_MERCURY_ISA_VERSION
	.align		4
        /*0050*/ 	.byte	0x03, 0x5f
        /*0052*/ 	.short	0x0101


	//----- nvinfo : EIATTR_VRC_CTA_INIT_COUNT
	.align		4
        /*0054*/ 	.byte	0x02, 0x4a
	.zero		1
	.zero		1


	//----- nvinfo : EIATTR_EXIT_INSTR_OFFSETS
	.align		4
        /*0058*/ 	.byte	0x04, 0x1c
        /*005a*/ 	.short	(.L_27 - .L_26)


	//   ....[0]....
.L_26:
        /*005c*/ 	.word	0x00000b30


	//----- nvinfo : EIATTR_CRS_STACK_SIZE
	.align		4
.L_27:
        /*0060*/ 	.byte	0x04, 0x1e
        /*0062*/ 	.short	(.L_29 - .L_28)
.L_28:
        /*0064*/ 	.word	0x00000000


	//----- nvinfo : EIATTR_CBANK_PARAM_SIZE
	.align		4
.L_29:
        /*0068*/ 	.byte	0x03, 0x19
        /*006a*/ 	.short	0x0020


	//----- nvinfo : EIATTR_PARAM_CBANK
	.align		4
        /*006c*/ 	.byte	0x04, 0x0a
        /*006e*/ 	.short	(.L_31 - .L_30)
	.align		4
.L_30:
        /*0070*/ 	.word	index@(.nv.constant0._Z22kernel_excl_prefix_sumPfS_im)
        /*0074*/ 	.short	0x0380
        /*0076*/ 	.short	0x0020


	//----- nvinfo : EIATTR_SW_WAR
	.align		4
.L_31:
        /*0078*/ 	.byte	0x04, 0x36
        /*007a*/ 	.short	(.L_33 - .L_32)
.L_32:
        /*007c*/ 	.word	0x00000008
.L_33:


//--------------------- .nv.info._Z27kernel_excl_prefix_sum_initPfS_ --------------------------
	.section	.nv.info._Z27kernel_excl_prefix_sum_initPfS_,"",@"SHT_CUDA_INFO"
	.sectionflags	@""
	.align	4


	//----- nvinfo : EIATTR_CUDA_API_VERSION
	.align		4
        /*0000*/ 	.byte	0x04, 0x37
        /*0002*/ 	.short	(.L_35 - .L_34)
.L_34:
        /*0004*/ 	.word	0x00000082


	//----- nvinfo : EIATTR_KPARAM_INFO
	.align		4
.L_35:
        /*0008*/ 	.byte	0x04, 0x17
        /*000a*/ 	.short	(.L_37 - .L_36)
.L_36:
        /*000c*/ 	.word	0x00000000
        /*0010*/ 	.short	0x0001
        /*0012*/ 	.short	0x0008
        /*0014*/ 	.byte	0x00, 0xf5, 0x21, 0x00


	//----- nvinfo : EIATTR_KPARAM_INFO
	.align		4
.L_37:
        /*0018*/ 	.byte	0x04, 0x17
        /*001a*/ 	.short	(.L_39 - .L_38)
.L_38:
        /*001c*/ 	.word	0x00000000
        /*0020*/ 	.short	0x0000
        /*0022*/ 	.short	0x0000
        /*0024*/ 	.byte	0x00, 0xf5, 0x21, 0x00


	//----- nvinfo : EIATTR_SPARSE_MMA_MASK
	.align		4
.L_39:
        /*0028*/ 	.byte	0x03, 0x50
        /*002a*/ 	.short	0x0000


	//----- nvinfo : EIATTR_MAXREG_COUNT
	.align		4
        /*002c*/ 	.byte	0x03, 0x1b
        /*002e*/ 	.short	0x00ff


	//----- nvinfo : EIATTR_MERCURY_ISA_VERSION
	.align		4
        /*0030*/ 	.byte	0x03, 0x5f
        /*0032*/ 	.short	0x0101


	//----- nvinfo : EIATTR_VRC_CTA_INIT_COUNT
	.align		4
        /*0034*/ 	.byte	0x02, 0x4a
	.zero		1
	.zero		1


	//----- nvinfo : EIATTR_EXIT_INSTR_OFFSETS
	.align		4
        /*0038*/ 	.byte	0x04, 0x1c
        /*003a*/ 	.short	(.L_41 - .L_40)


	//   ....[0]....
.L_40:
        /*003c*/ 	.word	0x00000660


	//   ....[1]....
        /*0040*/ 	.word	0x00000740


	//----- nvinfo : EIATTR_CRS_STACK_SIZE
	.align		4
.L_41:
        /*0044*/ 	.byte	0x04, 0x1e
        /*0046*/ 	.short	(.L_43 - .L_42)
.L_42:
        /*0048*/ 	.word	0x00000000


	//----- nvinfo : EIATTR_CBANK_PARAM_SIZE
	.align		4
.L_43:
        /*004c*/ 	.byte	0x03, 0x19
        /*004e*/ 	.short	0x0010


	//----- nvinfo : EIATTR_PARAM_CBANK
	.align		4
        /*0050*/ 	.byte	0x04, 0x0a
        /*0052*/ 	.short	(.L_45 - .L_44)
	.align		4
.L_44:
        /*0054*/ 	.word	index@(.nv.constant0._Z27kernel_excl_prefix_sum_initPfS_)
        /*0058*/ 	.short	0x0380
        /*005a*/ 	.short	0x0010


	//----- nvinfo : EIATTR_SW_WAR
	.align		4
.L_45:
        /*005c*/ 	.byte	0x04, 0x36
        /*005e*/ 	.short	(.L_47 - .L_46)
.L_46:
        /*0060*/ 	.word	0x00000008
.L_47:


//--------------------- .nv.callgraph             --------------------------
	.section	.nv.callgraph,"",@"SHT_CUDA_CALLGRAPH"
	.align	4
	.sectionentsize	8
	.align		4
        /*0000*/ 	.word	0x00000000
	.align		4
        /*0004*/ 	.word	0xffffffff
	.align		4
        /*0008*/ 	.word	0x00000000
	.align		4
        /*000c*/ 	.word	0xfffffffe
	.align		4
        /*0010*/ 	.word	0x00000000
	.align		4
        /*0014*/ 	.word	0xfffffffd
	.align		4
        /*0018*/ 	.word	0x00000000
	.align		4
        /*001c*/ 	.word	0xfffffffc


//--------------------- .text._Z22kernel_excl_prefix_sumPfS_im --------------------------
	.section	.text._Z22kernel_excl_prefix_sumPfS_im,"ax",@progbits
	.align	128
        .global         _Z22kernel_excl_prefix_sumPfS_im
        .type           _Z22kernel_excl_prefix_sumPfS_im,@function
        .size           _Z22kernel_excl_prefix_sumPfS_im,(.L_x_16 - _Z22kernel_excl_prefix_sumPfS_im)
        .other          _Z22kernel_excl_prefix_sumPfS_im,@"STO_CUDA_ENTRY STV_DEFAULT"
_Z22kernel_excl_prefix_sumPfS_im:
.text._Z22kernel_excl_prefix_sumPfS_im:
[----:B------:R-:W-:Y:S01]  /*0000*/  LDC R1, c[0x0][0x37c] ;  /* 0x0000df00ff017b82 */ /* 0x000fe20000000800 */
[----:B------:R-:W0:Y:S01]  /*0010*/  S2R R4, SR_CTAID.X ;  /* 0x0000000000047919 */ /* 0x000e220000002500 */
[----:B------:R-:W1:Y:S01]  /*0020*/  LDCU UR4, c[0x0][0x39c] ;  /* 0x00007380ff0477ac */ /* 0x000e620008000800 */
[----:B------:R-:W-:Y:S01]  /*0030*/  BSSY.RECONVERGENT B0, `(.L_x_0) ;  /* 0x000001e000007945 */ /* 0x000fe20003800200 */
[----:B------:R-:W0:Y:S02]  /*0040*/  S2R R3, SR_TID.X ;  /* 0x0000000000037919 */ /* 0x000e240000002100 */
[----:B0-----:R-:W-:-:S04]  /*0050*/  IMAD R4, R4, 0x80, R3 ;  /* 0x0000008004047824 */ /* 0x001fc800078e0203 */
[----:B------:R-:W-:-:S05]  /*0060*/  IMAD.SHL.U32 R0, R4, 0x8, RZ ;  /* 0x0000000804007824 */ /* 0x000fca00078e00ff */
[----:B------:R-:W-:-:S04]  /*0070*/  SHF.R.S32.HI R5, RZ, 0x1f, R0 ;  /* 0x0000001fff057819 */ /* 0x000fc80000011400 */
[----:B-1----:R-:W-:-:S04]  /*0080*/  LOP3.LUT R2, R5, UR4, RZ, 0xfc, !PT ;  /* 0x0000000405027c12 */ /* 0x002fc8000f8efcff */
[----:B------:R-:W-:-:S13]  /*0090*/  ISETP.NE.U32.AND P0, PT, R2, RZ, PT ;  /* 0x000000ff0200720c */ /* 0x000fda0003f05070 */
[----:B------:R-:W-:Y:S05]  /*00a0*/  @P0 BRA `(.L_x_1) ;  /* 0x0000000000500947 */ /* 0x000fea0003800000 */
[----:B------:R-:W0:Y:S02]  /*00b0*/  LDCU UR4, c[0x0][0x398] ;  /* 0x00007300ff0477ac */ /* 0x000e240008000800 */
[----:B0-----:R-:W0:Y:S01]  /*00c0*/  I2F.U32.RP R5, UR4 ;  /* 0x0000000400057d06 */ /* 0x001e220008209000 */
[----:B------:R-:W-:-:S07]  /*00d0*/  ISETP.NE.U32.AND P2, PT, RZ, UR4, PT ;  /* 0x00000004ff007c0c */ /* 0x000fce000bf45070 */
[----:B0-----:R-:W0:Y:S02]  /*00e0*/  MUFU.RCP R5, R5 ;  /* 0x0000000500057308 */ /* 0x001e240000001000 */
[----:B0-----:R-:W-:-:S06]  /*00f0*/  VIADD R2, R5, 0xffffffe ;  /* 0x0ffffffe05027836 */ /* 0x001fcc0000000000 */
[----:B------:R0:W1:Y:S02]  /*0100*/  F2I.FTZ.U32.TRUNC.NTZ R3, R2 ;  /* 0x0000000200037305 */ /* 0x000064000021f000 */
[----:B0-----:R-:W-:Y:S02]  /*0110*/  HFMA2 R2, -RZ, RZ, 0, 0 ;  /* 0x00000000ff027431 */ /* 0x001fe400000001ff */
[----:B-1----:R-:W-:-:S04]  /*0120*/  IMAD.MOV R7, RZ, RZ, -R3 ;  /* 0x000000ffff077224 */ /* 0x002fc800078e0a03 */
[----:B------:R-:W-:-:S04]  /*0130*/  IMAD R7, R7, UR4, RZ ;  /* 0x0000000407077c24 */ /* 0x000fc8000f8e02ff */
[----:B------:R-:W-:-:S06]  /*0140*/  IMAD.HI.U32 R3, R3, R7, R2 ;  /* 0x0000000703037227 */ /* 0x000fcc00078e0002 */
[----:B------:R-:W-:-:S04]  /*0150*/  IMAD.HI.U32 R3, R3, R0, RZ ;  /* 0x0000000003037227 */ /* 0x000fc800078e00ff */
[----:B------:R-:W-:-:S04]  /*0160*/  IMAD.MOV R7, RZ, RZ, -R3 ;  /* 0x000000ffff077224 */ /* 0x000fc800078e0a03 */
[----:B------:R-:W-:-:S05]  /*0170*/  IMAD R0, R7, UR4, R0 ;  /* 0x0000000407007c24 */ /* 0x000fca000f8e0200 */
[----:B------:R-:W-:-:S13]  /*0180*/  ISETP.GE.U32.AND P0, PT, R0, UR4, PT ;  /* 0x0000000400007c0c */ /* 0x000fda000bf06070 */
[----:B------:R-:W-:Y:S02]  /*0190*/  @P0 VIADD R0, R0, -UR4 ;  /* 0x8000000400000c36 */ /* 0x000fe40008000000 */
[----:B------:R-:W-:-:S03]  /*01a0*/  @P0 VIADD R3, R3, 0x1 ;  /* 0x0000000103030836 */ /* 0x000fc60000000000 */
[----:B------:R-:W-:-:S13]  /*01b0*/  ISETP.GE.U32.AND P1, PT, R0, UR4, PT ;  /* 0x0000000400007c0c */ /* 0x000fda000bf26070 */
[----:B------:R-:W-:Y:S01]  /*01c0*/  @P1 VIADD R3, R3, 0x1 ;  /* 0x0000000103031836 */ /* 0x000fe20000000000 */
[----:B------:R-:W-:Y:S01]  /*01d0*/  @!P2 LOP3.LUT R3, RZ, UR4, RZ, 0x33, !PT ;  /* 0x00000004ff03ac12 */ /* 0x000fe2000f8e33ff */
[----:B------:R-:W-:Y:S06]  /*01e0*/  BRA `(.L_x_2) ;  /* 0x0000000000087947 */ /* 0x000fec0003800000 */
.L_x_1:
[----:B------:R-:W-:-:S07]  /*01f0*/  MOV R6, 0x210 ;  /* 0x0000021000067802 */ /* 0x000fce0000000f00 */
[----:B------:R-:W-:Y:S05]  /*0200*/  CALL.REL.NOINC `($__internal_0_$__cuda_sm20_div_u64) ;  /* 0x00000008004c7944 */ /* 0x000fea0003c00000 */
.L_x_2:
[----:B------:R-:W-:Y:S05]  /*0210*/  BSYNC.RECONVERGENT B0 ;  /* 0x0000000000007941 */ /* 0x000fea0003800200 */
.L_x_0:
[----:B------:R-:W0:Y:S01]  /*0220*/  LDCU.64 UR6, c[0x0][0x398] ;  /* 0x00007300ff0677ac */ /* 0x000e220008000a00 */
[----:B------:R-:W-:Y:S01]  /*0230*/  SHF.R.S32.HI R5, RZ, 0x1f, R4 ;  /* 0x0000001fff057819 */ /* 0x000fe20000011404 */
[----:B------:R-:W-:Y:S01]  /*0240*/  BSSY.RECONVERGENT B0, `(.L_x_3) ;  /* 0x0000020000007945 */ /* 0x000fe20003800200 */
[----:B0-----:R-:W-:Y:S02]  /*0250*/  USHF.R.U32.HI UR5, URZ, 0x3, UR7 ;  /* 0x00000003ff057899 */ /* 0x001fe40008011607 */
[----:B------:R-:W-:-:S04]  /*0260*/  USHF.R.U64 UR4, UR6, 0x3, UR7 ;  /* 0x0000000306047899 */ /* 0x000fc80008001207 */
[----:B------:R-:W-:-:S04]  /*0270*/  LOP3.LUT R0, R5, UR5, RZ, 0xfc, !PT ;  /* 0x0000000505007c12 */ /* 0x000fc8000f8efcff */
[----:B------:R-:W-:Y:S01]  /*0280*/  ISETP.NE.U32.AND P0, PT, R0, RZ, PT ;  /* 0x000000ff0000720c */ /* 0x000fe20003f05070 */
[----:B------:R-:W-:-:S12]  /*0290*/  IMAD R0, R3, UR6, RZ ;  /* 0x0000000603007c24 */ /* 0x000fd8000f8e02ff */
[----:B------:R-:W-:Y:S05]  /*02a0*/  @P0 BRA `(.L_x_4) ;  /* 0x0000000000480947 */ /* 0x000fea0003800000 */
[----:B------:R-:W0:Y:S01]  /*02b0*/  I2F.U32.RP R5, UR4 ;  /* 0x0000000400057d06 */ /* 0x000e220008209000 */
[----:B------:R-:W-:-:S07]  /*02c0*/  ISETP.NE.U32.AND P1, PT, RZ, UR4, PT ;  /* 0x00000004ff007c0c */ /* 0x000fce000bf25070 */
[----:B0-----:R-:W0:Y:S02]  /*02d0*/  MUFU.RCP R5, R5 ;  /* 0x0000000500057308 */ /* 0x001e240000001000 */
[----:B0-----:R-:W-:-:S06]  /*02e0*/  IADD3 R2, PT, PT, R5, 0xffffffe, RZ ;  /* 0x0ffffffe05027810 */ /* 0x001fcc0007ffe0ff */
[----:B------:R0:W1:Y:S02]  /*02f0*/  F2I.FTZ.U32.TRUNC.NTZ R3, R2 ;  /* 0x0000000200037305 */ /* 0x000064000021f000 */
[----:B0-----:R-:W-:Y:S02]  /*0300*/  IMAD.MOV.U32 R2, RZ, RZ, RZ ;  /* 0x000000ffff027224 */ /* 0x001fe400078e00ff */
[----:B-1----:R-:W-:-:S04]  /*0310*/  IMAD.MOV R7, RZ, RZ, -R3 ;  /* 0x000000ffff077224 */ /* 0x002fc800078e0a03 */
[----:B------:R-:W-:-:S04]  /*0320*/  IMAD R7, R7, UR4, RZ ;  /* 0x0000000407077c24 */ /* 0x000fc8000f8e02ff */
[----:B------:R-:W-:-:S06]  /*0330*/  IMAD.HI.U32 R3, R3, R7, R2 ;  /* 0x0000000703037227 */ /* 0x000fcc00078e0002 */
[----:B------:R-:W-:-:S04]  /*0340*/  IMAD.HI.U32 R3, R3, R4, RZ ;  /* 0x0000000403037227 */ /* 0x000fc800078e00ff */
[----:B------:R-:W-:-:S04]  /*0350*/  IMAD.MOV R3, RZ, RZ, -R3 ;  /* 0x000000ffff037224 */ /* 0x000fc800078e0a03 */
[----:B------:R-:W-:-:S05]  /*0360*/  IMAD R4, R3, UR4, R4 ;  /* 0x0000000403047c24 */ /* 0x000fca000f8e0204 */
[----:B------:R-:W-:-:S13]  /*0370*/  ISETP.GE.U32.AND P0, PT, R4, UR4, PT ;  /* 0x0000000404007c0c */ /* 0x000fda000bf06070 */
[----:B------:R-:W-:-:S05]  /*0380*/  @P0 VIADD R4, R4, -UR4 ;  /* 0x8000000404040c36 */ /* 0x000fca0008000000 */
[----:B------:R-:W-:-:S13]  /*0390*/  ISETP.GE.U32.AND P0, PT, R4, UR4, PT ;  /* 0x0000000404007c0c */ /* 0x000fda000bf06070 */
[----:B------:R-:W-:Y:S02]  /*03a0*/  @P0 IADD3 R4, PT, PT, R4, -UR4, RZ ;  /* 0x8000000404040c10 */ /* 0x000fe4000fffe0ff */
[----:B------:R-:W-:Y:S01]  /*03b0*/  @!P1 LOP3.LUT R4, RZ, UR4, RZ, 0x33, !PT ;  /* 0x00000004ff049c12 */ /* 0x000fe2000f8e33ff */
[----:B------:R-:W-:Y:S06]  /*03c0*/  BRA `(.L_x_5) ;  /* 0x00000000001c7947 */ /* 0x000fec0003800000 */
.L_x_4:
[----:B------:R-:W-:Y:S01]  /*03d0*/  IMAD.MOV.U32 R2, RZ, RZ, R4 ;  /* 0x000000ffff027224 */ /* 0x000fe200078e0004 */
[----:B------:R-:W-:Y:S01]  /*03e0*/  MOV R6, 0x430 ;  /* 0x0000043000067802 */ /* 0x000fe20000000f00 */
[----:B------:R-:W-:Y:S02]  /*03f0*/  IMAD.MOV.U32 R4, RZ, RZ, R5 ;  /* 0x000000ffff047224 */ /* 0x000fe400078e0005 */
[----:B------:R-:W-:Y:S02]  /*0400*/  IMAD.U32 R8, RZ, RZ, UR4 ;  /* 0x00000004ff087e24 */ /* 0x000fe4000f8e00ff */
[----:B------:R-:W-:-:S07]  /*0410*/  IMAD.U32 R5, RZ, RZ, UR5 ;  /* 0x00000005ff057e24 */ /* 0x000fce000f8e00ff */
[----:B------:R-:W-:Y:S05]  /*0420*/  CALL.REL.NOINC `($__internal_1_$__cuda_sm20_rem_u64) ;  /* 0x0000000800c47944 */ /* 0x000fea0003c00000 */
[----:B------:R-:W-:-:S07]  /*0430*/  MOV R4, R2 ;  /* 0x0000000200047202 */ /* 0x000fce0000000f00 */
.L_x_5:
[----:B------:R-:W-:Y:S05]  /*0440*/  BSYNC.RECONVERGENT B0 ;  /* 0x0000000000007941 */ /* 0x000fea0003800200 */
.L_x_3:
[----:B------:R-:W0:Y:S01]  /*0450*/  LDCU.64 UR12, c[0x0][0x398] ;  /* 0x00007300ff0c77ac */ /* 0x000e220008000a00 */
[----:B------:R-:W-:Y:S01]  /*0460*/  IADD3 R3, P0, PT, RZ, RZ, RZ ;  /* 0x000000ffff037210 */ /* 0x000fe20007f1e0ff */
[----:B------:R-:W-:Y:S01]  /*0470*/  BSSY.RECONVERGENT B0, `(.L_x_6) ;  /* 0x0000023000007945 */ /* 0x000fe20003800200 */
[----:B------:R-:W1:Y:S01]  /*0480*/  LDCU.64 UR4, c[0x0][0x358] ;  /* 0x00006b00ff0477ac */ /* 0x000e620008000a00 */
[----:B0-----:R-:W-:-:S05]  /*0490*/  LEA R5, R0, UR12, 0x1 ;  /* 0x0000000c00057c11 */ /* 0x001fca000f8e08ff */
[----:B------:R-:W-:-:S05]  /*04a0*/  IMAD.U32.X R0, R4, 0x8, R5, P0 ;  /* 0x0000000804007824 */ /* 0x000fca00000e0405 */
[----:B------:R-:W-:-:S04]  /*04b0*/  SHF.R.S32.HI R4, RZ, 0x1f, R0 ;  /* 0x0000001fff047819 */ /* 0x000fc80000011400 */
[----:B------:R-:W-:-:S04]  /*04c0*/  LOP3.LUT R2, R4, UR13, RZ, 0xfc, !PT ;  /* 0x0000000d04027c12 */ /* 0x000fc8000f8efcff */
[----:B------:R-:W-:-:S13]  /*04d0*/  ISETP.NE.U32.AND P0, PT, R2, RZ, PT ;  /* 0x000000ff0200720c */ /* 0x000fda0003f05070 */
[----:B-1----:R-:W-:Y:S05]  /*04e0*/  @P0 BRA `(.L_x_7) ;  /* 0x00000000004c0947 */ /* 0x002fea0003800000 */
[----:B------:R-:W0:Y:S01]  /*04f0*/  I2F.U32.RP R8, UR12 ;  /* 0x0000000c00087d06 */ /* 0x000e220008209000 */
[----:B------:R-:W-:Y:S01]  /*0500*/  IMAD.MOV.U32 R6, RZ, RZ, RZ ;  /* 0x000000ffff067224 */ /* 0x000fe200078e00ff */
[----:B------:R-:W-:-:S06]  /*0510*/  ISETP.NE.U32.AND P1, PT, RZ, UR12, PT ;  /* 0x0000000cff007c0c */ /* 0x000fcc000bf25070 */
[----:B0-----:R-:W0:Y:S02]  /*0520*/  MUFU.RCP R8, R8 ;  /* 0x0000000800087308 */ /* 0x001e240000001000 */
[----:B0-----:R-:W-:-:S06]  /*0530*/  VIADD R7, R8, 0xffffffe ;  /* 0x0ffffffe08077836 */ /* 0x001fcc0000000000 */
[----:B------:R-:W0:Y:S02]  /*0540*/  F2I.FTZ.U32.TRUNC.NTZ R7, R7 ;  /* 0x0000000700077305 */ /* 0x000e24000021f000 */
[----:B0-----:R-:W-:-:S04]  /*0550*/  IMAD.MOV R5, RZ, RZ, -R7 ;  /* 0x000000ffff057224 */ /* 0x001fc800078e0a07 */
[----:B------:R-:W-:-:S04]  /*0560*/  IMAD R5, R5, UR12, RZ ;  /* 0x0000000c05057c24 */ /* 0x000fc8000f8e02ff */
[----:B------:R-:W-:-:S04]  /*0570*/  IMAD.HI.U32 R5, R7, R5, R6 ;  /* 0x0000000507057227 */ /* 0x000fc800078e0006 */
[----:B------:R-:W-:Y:S02]  /*0580*/  IMAD.MOV.U32 R7, RZ, RZ, RZ ;  /* 0x000000ffff077224 */ /* 0x000fe400078e00ff */
[----:B------:R-:W-:-:S05]  /*0590*/  IMAD.HI.U32 R2, R5, R0, RZ ;  /* 0x0000000005027227 */ /* 0x000fca00078e00ff */
[----:B------:R-:W-:-:S05]  /*05a0*/  IADD3 R5, PT, PT, -R2, RZ, RZ ;  /* 0x000000ff02057210 */ /* 0x000fca0007ffe1ff */
[----:B------:R-:W-:-:S05]  /*05b0*/  IMAD R6, R5, UR12, R0 ;  /* 0x0000000c05067c24 */ /* 0x000fca000f8e0200 */
[----:B------:R-:W-:-:S13]  /*05c0*/  ISETP.GE.U32.AND P0, PT, R6, UR12, PT ;  /* 0x0000000c06007c0c */ /* 0x000fda000bf06070 */
[----:B------:R-:W-:-:S05]  /*05d0*/  @P0 VIADD R6, R6, -UR12 ;  /* 0x8000000c06060c36 */ /* 0x000fca0008000000 */
[----:B------:R-:W-:-:S13]  /*05e0*/  ISETP.GE.U32.AND P0, PT, R6, UR12, PT ;  /* 0x0000000c06007c0c */ /* 0x000fda000bf06070 */
[----:B------:R-:W-:Y:S01]  /*05f0*/  @P0 VIADD R6, R6, -UR12 ;  /* 0x8000000c06060c36 */ /* 0x000fe20008000000 */
[----:B------:R-:W-:Y:S01]  /*0600*/  @!P1 LOP3.LUT R6, RZ, UR12, RZ, 0x33, !PT ;  /* 0x0000000cff069c12 */ /* 0x000fe2000f8e33ff */
[----:B------:R-:W-:Y:S06]  /*0610*/  BRA `(.L_x_8) ;  /* 0x0000000000207947 */ /* 0x000fec0003800000 */
.L_x_7:
[----:B------:R-:W0:Y:S01]  /*0620*/  LDCU.64 UR6, c[0x0][0x398] ;  /* 0x00007300ff0677ac */ /* 0x000e220008000a00 */
[----:B------:R-:W-:Y:S01]  /*0630*/  IMAD.MOV.U32 R2, RZ, RZ, R0 ;  /* 0x000000ffff027224 */ /* 0x000fe200078e0000 */
[----:B------:R-:W-:Y:S02]  /*0640*/  MOV R6, 0x680 ;  /* 0x0000068000067802 */ /* 0x000fe40000000f00 */
[----:B0-----:R-:W-:Y:S01]  /*0650*/  MOV R8, UR6 ;  /* 0x0000000600087c02 */ /* 0x001fe20008000f00 */
[----:B------:R-:W-:-:S07]  /*0660*/  IMAD.U32 R5, RZ, RZ, UR7 ;  /* 0x00000007ff057e24 */ /* 0x000fce000f8e00ff */
[----:B------:R-:W-:Y:S05]  /*0670*/  CALL.REL.NOINC `($__internal_1_$__cuda_sm20_rem_u64) ;  /* 0x0000000800307944 */ /* 0x000fea0003c00000 */
[----:B------:R-:W-:Y:S02]  /*0680*/  IMAD.MOV.U32 R6, RZ, RZ, R2 ;  /* 0x000000ffff067224 */ /* 0x000fe400078e0002 */
[----:B------:R-:W-:-:S07]  /*0690*/  IMAD.MOV.U32 R7, RZ, RZ, R5 ;  /* 0x000000ffff077224 */ /* 0x000fce00078e0005 */
.L_x_8:
[----:B------:R-:W-:Y:S05]  /*06a0*/  BSYNC.RECONVERGENT B0 ;  /* 0x0000000000007941 */ /* 0x000fea0003800200 */
.L_x_6:
[----:B------:R-:W0:Y:S01]  /*06b0*/  LDCU.128 UR8, c[0x0][0x380] ;  /* 0x00007000ff0877ac */ /* 0x000e220008000c00 */
[----:B------:R-:W-:Y:S02]  /*06c0*/  LOP3.LUT R5, RZ, R6, RZ, 0x33, !PT ;  /* 0x00000006ff057212 */ /* 0x000fe400078e33ff */
[----:B------:R-:W-:Y:S02]  /*06d0*/  LOP3.LUT R7, RZ, R7, RZ, 0x33, !PT ;  /* 0x00000007ff077212 */ /* 0x000fe400078e33ff */
[----:B------:R-:W-:-:S04]  /*06e0*/  IADD3 R2, P0, PT, R5, R0, RZ ;  /* 0x0000000005027210 */ /* 0x000fc80007f1e0ff */
[----:B------:R-:W-:Y:S01]  /*06f0*/  SHF.L.U32 R8, R2, 0x2, RZ ;  /* 0x0000000202087819 */ /* 0x000fe200000006ff */
[----:B------:R-:W-:-:S05]  /*0700*/  IMAD.X R5, R7, 0x1, R4, P0 ;  /* 0x0000000107057824 */ /* 0x000fca00000e0604 */
[----:B------:R-:W-:Y:S02]  /*0710*/  SHF.L.U64.HI R2, R2, 0x2, R5 ;  /* 0x0000000202027819 */ /* 0x000fe40000010205 */
[C---:B0-----:R-:W-:Y:S02]  /*0720*/  IADD3 R6, P0, PT, R8.reuse, UR10, RZ ;  /* 0x0000000a08067c10 */ /* 0x041fe4000ff1e0ff */
[----:B------:R-:W-:Y:S02]  /*0730*/  IADD3 R8, P1, PT, R8, UR8, RZ ;  /* 0x0000000808087c10 */ /* 0x000fe4000ff3e0ff */
[C---:B------:R-:W-:Y:S02]  /*0740*/  IADD3.X R7, PT, PT, R2.reuse, UR11, RZ, P0, !PT ;  /* 0x0000000b02077c10 */ /* 0x040fe400087fe4ff */
[----:B------:R-:W-:-:S03]  /*0750*/  IADD3.X R9, PT, PT, R2, UR9, RZ, P1, !PT ;  /* 0x0000000902097c10 */ /* 0x000fc60008ffe4ff */
[----:B------:R-:W2:Y:S04]  /*0760*/  LDG.E R6, desc[UR4][R6.64] ;  /* 0x0000000406067981 */ /* 0x000ea8000c1e1900 */
[----:B------:R-:W2:Y:S01]  /*0770*/  LDG.E R9, desc[UR4][R8.64] ;  /* 0x0000000408097981 */ /* 0x000ea2000c1e1900 */
[----:B------:R-:W-:-:S04]  /*0780*/  SHF.R.S64 R4, R3, 0x1e, R0 ;  /* 0x0000001e03047819 */ /* 0x000fc80000001000 */
[----:B------:R-:W-:-:S04]  /*0790*/  IADD3 R4, P0, PT, R4, UR10, RZ ;  /* 0x0000000a04047c10 */ /* 0x000fc8000ff1e0ff */
[----:B------:R-:W-:-:S05]  /*07a0*/  LEA.HI.X.SX32 R5, R0, UR11, 0x2, P0 ;  /* 0x0000000b00057c11 */ /* 0x000fca00080f16ff */
[----:B------:R-:W3:Y:S01]  /*07b0*/  LDG.E R11, desc[UR4][R4.64] ;  /* 0x00000004040b7981 */ /* 0x000ee2000c1e1900 */
[----:B------:R-:W-:-:S04]  /*07c0*/  IADD3 R3, P0, PT, RZ, R3, RZ ;  /* 0x00000003ff037210 */ /* 0x000fc80007f1e0ff */
[----:B------:R-:W-:-:S04]  /*07d0*/  IADD3.X R14, PT, PT, R0, 0x1, RZ, P0, !PT ;  /* 0x00000001000e7810 */ /* 0x000fc800007fe4ff */
[----:B------:R-:W-:Y:S01]  /*07e0*/  SHF.R.S64 R12, R3, 0x1e, R14 ;  /* 0x0000001e030c7819 */ /* 0x000fe2000000100e */
[----:B--2---:R-:W-:-:S03]  /*07f0*/  FADD R10, R6, R9 ;  /* 0x00000009060a7221 */ /* 0x004fc60000000000 */
[----:B------:R-:W-:Y:S01]  /*0800*/  IADD3 R6, P1, PT, R12, UR10, RZ ;  /* 0x0000000a0c067c10 */ /* 0x000fe2000ff3e0ff */
[----:B------:R-:W0:Y:S03]  /*0810*/  F2I.TRUNC.NTZ R2, R10 ;  /* 0x0000000a00027305 */ /* 0x000e26000020f100 */
[----:B------:R-:W-:Y:S02]  /*0820*/  LEA.HI.X.SX32 R7, R14, UR11, 0x2, P1 ;  /* 0x0000000b0e077c11 */ /* 0x000fe400088f16ff */
[----:B0-----:R-:W-:-:S05]  /*0830*/  I2FP.F32.S32 R2, R2 ;  /* 0x0000000200027245 */ /* 0x001fca0000201400 */
[----:B---3--:R-:W-:-:S05]  /*0840*/  FADD R11, R2, R11 ;  /* 0x0000000b020b7221 */ /* 0x008fca0000000000 */
[----:B------:R0:W-:Y:S04]  /*0850*/  STG.E desc[UR4][R4.64], R11 ;  /* 0x0000000b04007986 */ /* 0x0001e8000c101904 */
[----:B------:R-:W2:Y:S01]  /*0860*/  LDG.E R13, desc[UR4][R6.64] ;  /* 0x00000004060d7981 */ /* 0x000ea2000c1e1900 */
[----:B------:R-:W-:-:S04]  /*0870*/  IADD3.X R12, PT, PT, R0, 0x2, RZ, P0, !PT ;  /* 0x00000002000c7810 */ /* 0x000fc800007fe4ff */
[----:B------:R-:W-:-:S04]  /*0880*/  SHF.R.S64 R8, R3, 0x1e, R12 ;  /* 0x0000001e03087819 */ /* 0x000fc8000000100c */
[----:B------:R-:W-:-:S04]  /*0890*/  IADD3 R8, P1, PT, R8, UR10, RZ ;  /* 0x0000000a08087c10 */ /* 0x000fc8000ff3e0ff */
[----:B------:R-:W-:Y:S01]  /*08a0*/  LEA.HI.X.SX32 R9, R12, UR11, 0x2, P1 ;  /* 0x0000000b0c097c11 */ /* 0x000fe200088f16ff */
[----:B--2---:R-:W-:-:S05]  /*08b0*/  FADD R13, R2, R13 ;  /* 0x0000000d020d7221 */ /* 0x004fca0000000000 */
[----:B------:R1:W-:Y:S04]  /*08c0*/  STG.E desc[UR4][R6.64], R13 ;  /* 0x0000000d06007986 */ /* 0x0003e8000c101904 */
[----:B------:R-:W2:Y:S01]  /*08d0*/  LDG.E R15, desc[UR4][R8.64] ;  /* 0x00000004080f7981 */ /* 0x000ea2000c1e1900 */
[----:B------:R-:W-:-:S04]  /*08e0*/  IADD3.X R12, PT, PT, R0, 0x3, RZ, P0, !PT ;  /* 0x00000003000c7810 */ /* 0x000fc800007fe4ff */
[----:B------:R-:W-:-:S04]  /*08f0*/  SHF.R.S64 R10, R3, 0x1e, R12 ;  /* 0x0000001e030a7819 */ /* 0x000fc8000000100c */
[----:B0-----:R-:W-:-:S04]  /*0900*/  IADD3 R4, P1, PT, R10, UR10, RZ ;  /* 0x0000000a0a047c10 */ /* 0x001fc8000ff3e0ff */
[----:B------:R-:W-:Y:S01]  /*0910*/  LEA.HI.X.SX32 R5, R12, UR11, 0x2, P1 ;  /* 0x0000000b0c057c11 */ /* 0x000fe200088f16ff */
[----:B--2---:R-:W-:-:S05]  /*0920*/  FADD R15, R2, R15 ;  /* 0x0000000f020f7221 */ /* 0x004fca0000000000 */
[----:B------:R0:W-:Y:S04]  /*0930*/  STG.E desc[UR4][R8.64], R15 ;  /* 0x0000000f08007986 */ /* 0x0001e8000c101904 */
[----:B------:R-:W2:Y:S01]  /*0940*/  LDG.E R11, desc[UR4][R4.64] ;  /* 0x00000004040b7981 */ /* 0x000ea2000c1e1900 */
[----:B------:R-:W-:-:S04]  /*0950*/  IADD3.X R12, PT, PT, R0, 0x4, RZ, P0, !PT ;  /* 0x00000004000c7810 */ /* 0x000fc800007fe4ff */
[----:B------:R-:W-:-:S04]  /*0960*/  SHF.R.S64 R10, R3, 0x1e, R12 ;  /* 0x0000001e030a7819 */ /* 0x000fc8000000100c */
[----:B-1----:R-:W-:-:S04]  /*0970*/  IADD3 R6, P1, PT, R10, UR10, RZ ;  /* 0x0000000a0a067c10 */ /* 0x002fc8000ff3e0ff */
        /* <DEDUP_REMOVED lines=16> */
[----:B------:R-:W-:Y:S04]  /*0a80*/  STG.E desc[UR4][R8.64], R15 ;  /* 0x0000000f08007986 */ /* 0x000fe8000c101904 */
[----:B------:R-:W2:Y:S01]  /*0a90*/  LDG.E R11, desc[UR4][R4.64] ;  /* 0x00000004040b7981 */ /* 0x000ea2000c1e1900 */
[----:B------:R-:W-:-:S04]  /*0aa0*/  IADD3.X R0, PT, PT, R0, 0x7, RZ, P0, !PT ;  /* 0x0000000700007810 */ /* 0x000fc800007fe4ff */
[----:B------:R-:W-:-:S04]  /*0ab0*/  SHF.R.S64 R3, R3, 0x1e, R0 ;  /* 0x0000001e03037819 */ /* 0x000fc80000001000 */
[----:B0-----:R-:W-:-:S04]  /*0ac0*/  IADD3 R6, P0, PT, R3, UR10, RZ ;  /* 0x0000000a03067c10 */ /* 0x001fc8000ff1e0ff */
[----:B------:R-:W-:Y:S01]  /*0ad0*/  LEA.HI.X.SX32 R7, R0, UR11, 0x2, P0 ;  /* 0x0000000b00077c11 */ /* 0x000fe200080f16ff */
[----:B--2---:R-:W-:-:S05]  /*0ae0*/  FADD R11, R2, R11 ;  /* 0x0000000b020b7221 */ /* 0x004fca0000000000 */
[----:B------:R-:W-:Y:S04]  /*0af0*/  STG.E desc[UR4][R4.64], R11 ;  /* 0x0000000b04007986 */ /* 0x000fe8000c101904 */
[----:B------:R-:W2:Y:S02]  /*0b00*/  LDG.E R3, desc[UR4][R6.64] ;  /* 0x0000000406037981 */ /* 0x000ea4000c1e1900 */
[----:B--2---:R-:W-:-:S05]  /*0b10*/  FADD R3, R2, R3 ;  /* 0x0000000302037221 */ /* 0x004fca0000000000 */
[----:B------:R-:W-:Y:S01]  /*0b20*/  STG.E desc[UR4][R6.64], R3 ;  /* 0x0000000306007986 */ /* 0x000fe2000c101904 */
[----:B------:R-:W-:Y:S05]  /*0b30*/  EXIT ;  /* 0x000000000000794d */ /* 0x000fea0003800000 */
        .weak           $__internal_0_$__cuda_sm20_div_u64
        .type           $__internal_0_$__cuda_sm20_div_u64,@function
        .size           $__internal_0_$__cuda_sm20_div_u64,($__internal_1_$__cuda_sm20_rem_u64 - $__internal_0_$__cuda_sm20_div_u64)
$__internal_0_$__cuda_sm20_div_u64:
[----:B------:R-:W0:Y:S01]  /*0b40*/  LDCU.64 UR4, c[0x0][0x398] ;  /* 0x00007300ff0477ac */ /* 0x000e220008000a00 */
[----:B------:R-:W1:Y:S01]  /*0b50*/  LDC.64 R2, c[0x0][0x398] ;  /* 0x0000e600ff027b82 */ /* 0x000e620000000a00 */
[----:B0-----:R-:W0:Y:S08]  /*0b60*/  I2F.U64.RP R7, UR4 ;  /* 0x0000000400077d12 */ /* 0x001e300008309000 */
[----:B0-----:R-:W0:Y:S02]  /*0b70*/  MUFU.RCP R7, R7 ;  /* 0x0000000700077308 */ /* 0x001e240000001000 */
[----:B0-----:R-:W-:-:S06]  /*0b80*/  VIADD R8, R7, 0x1ffffffe ;  /* 0x1ffffffe07087836 */ /* 0x001fcc0000000000 */
[----:B------:R-:W1:Y:S02]  /*0b90*/  F2I.U64.TRUNC R8, R8 ;  /* 0x0000000800087311 */ /* 0x000e64000020d800 */
[----:B-1----:R-:W-:-:S04]  /*0ba0*/  IMAD.WIDE.U32 R10, R8, R2, RZ ;  /* 0x00000002080a7225 */ /* 0x002fc800078e00ff */
[----:B------:R-:W-:Y:S01]  /*0bb0*/  IMAD R11, R8, R3, R11 ;  /* 0x00000003080b7224 */ /* 0x000fe200078e020b */
[----:B------:R-:W-:-:S03]  /*0bc0*/  IADD3 R13, P0, PT, RZ, -R10, RZ ;  /* 0x8000000aff0d7210 */ /* 0x000fc60007f1e0ff */
[----:B------:R-:W-:Y:S02]  /*0bd0*/  IMAD R11, R9, R2, R11 ;  /* 0x00000002090b7224 */ /* 0x000fe400078e020b */
[----:B------:R-:W-:-:S04]  /*0be0*/  IMAD.HI.U32 R10, R8, R13, RZ ;  /* 0x0000000d080a7227 */ /* 0x000fc800078e00ff */
[----:B------:R-:W-:Y:S02]  /*0bf0*/  IMAD.X R15, RZ, RZ, ~R11, P0 ;  /* 0x000000ffff0f7224 */ /* 0x000fe400000e0e0b */
[----:B------:R-:W-:Y:S02]  /*0c00*/  IMAD.MOV.U32 R11, RZ, RZ, R8 ;  /* 0x000000ffff0b7224 */ /* 0x000fe400078e0008 */
[-C--:B------:R-:W-:Y:S02]  /*0c10*/  IMAD R17, R9, R15.reuse, RZ ;  /* 0x0000000f09117224 */ /* 0x080fe400078e02ff */
[----:B------:R-:W-:-:S04]  /*0c20*/  IMAD.WIDE.U32 R10, P0, R8, R15, R10 ;  /* 0x0000000f080a7225 */ /* 0x000fc8000780000a */
[----:B------:R-:W-:-:S04]  /*0c30*/  IMAD.HI.U32 R7, R9, R15, RZ ;  /* 0x0000000f09077227 */ /* 0x000fc800078e00ff */
[----:B------:R-:W-:-:S04]  /*0c40*/  IMAD.HI.U32 R10, P1, R9, R13, R10 ;  /* 0x0000000d090a7227 */ /* 0x000fc8000782000a */
[----:B------:R-:W-:Y:S01]  /*0c50*/  IMAD.X R7, R7, 0x1, R9, P0 ;  /* 0x0000000107077824 */ /* 0x000fe200000e0609 */
[----:B------:R-:W-:-:S04]  /*0c60*/  IADD3 R11, P2, PT, R17, R10, RZ ;  /* 0x0000000a110b7210 */ /* 0x000fc80007f5e0ff */
[----:B------:R-:W-:Y:S01]  /*0c70*/  IADD3.X R7, PT, PT, RZ, RZ, R7, P2, P1 ;  /* 0x000000ffff077210 */ /* 0x000fe200017e2407 */
[----:B------:R-:W-:-:S04]  /*0c80*/  IMAD.WIDE.U32 R8, R11, R2, RZ ;  /* 0x000000020b087225 */ /* 0x000fc800078e00ff */
[----:B------:R-:W-:Y:S01]  /*0c90*/  IMAD R9, R11, R3, R9 ;  /* 0x000000030b097224 */ /* 0x000fe200078e0209 */
[----:B------:R-:W-:-:S03]  /*0ca0*/  IADD3 R13, P0, PT, RZ, -R8, RZ ;  /* 0x80000008ff0d7210 */ /* 0x000fc60007f1e0ff */
[----:B------:R-:W-:Y:S02]  /*0cb0*/  IMAD R9, R7, R2, R9 ;  /* 0x0000000207097224 */ /* 0x000fe400078e0209 */
[----:B------:R-:W-:-:S03]  /*0cc0*/  IMAD.HI.U32 R10, R11, R13, RZ ;  /* 0x0000000d0b0a7227 */ /* 0x000fc600078e00ff */
[----:B------:R-:W-:Y:S01]  /*0cd0*/  IADD3.X R8, PT, PT, RZ, ~R9, RZ, P0, !PT ;  /* 0x80000009ff087210 */ /* 0x000fe200007fe4ff */
[----:B------:R-:W-:-:S04]  /*0ce0*/  IMAD.MOV.U32 R9, RZ, RZ, RZ ;  /* 0x000000ffff097224 */ /* 0x000fc800078e00ff */
[----:B------:R-:W-:-:S04]  /*0cf0*/  IMAD.WIDE.U32 R10, P0, R11, R8, R10 ;  /* 0x000000080b0a7225 */ /* 0x000fc8000780000a */
[C---:B------:R-:W-:Y:S02]  /*0d00*/  IMAD R12, R7.reuse, R8, RZ ;  /* 0x00000008070c7224 */ /* 0x040fe400078e02ff */
[----:B------:R-:W-:-:S04]  /*0d10*/  IMAD.HI.U32 R11, P1, R7, R13, R10 ;  /* 0x0000000d070b7227 */ /* 0x000fc8000782000a */
[----:B------:R-:W-:Y:S01]  /*0d20*/  IMAD.HI.U32 R8, R7, R8, RZ ;  /* 0x0000000807087227 */ /* 0x000fe200078e00ff */
[----:B------:R-:W-:-:S03]  /*0d30*/  IADD3 R11, P2, PT, R12, R11, RZ ;  /* 0x0000000b0c0b7210 */ /* 0x000fc60007f5e0ff */
[----:B------:R-:W-:Y:S02]  /*0d40*/  IMAD.X R7, R8, 0x1, R7, P0 ;  /* 0x0000000108077824 */ /* 0x000fe400000e0607 */
[----:B------:R-:W-:-:S03]  /*0d50*/  IMAD.HI.U32 R8, R11, R0, RZ ;  /* 0x000000000b087227 */ /* 0x000fc600078e00ff */
[----:B------:R-:W-:Y:S01]  /*0d60*/  IADD3.X R7, PT, PT, RZ, RZ, R7, P2, P1 ;  /* 0x000000ffff077210 */ /* 0x000fe200017e2407 */
[----:B------:R-:W-:-:S04]  /*0d70*/  IMAD.WIDE.U32 R8, R11, R5, R8 ;  /* 0x000000050b087225 */ /* 0x000fc800078e0008 */
[C---:B------:R-:W-:Y:S02]  /*0d80*/  IMAD R11, R7.reuse, R5, RZ ;  /* 0x00000005070b7224 */ /* 0x040fe400078e02ff */
[----:B------:R-:W-:-:S04]  /*0d90*/  IMAD.HI.U32 R8, P0, R7, R0, R8 ;  /* 0x0000000007087227 */ /* 0x000fc80007800008 */
[----:B------:R-:W-:Y:S01]  /*0da0*/  IMAD.HI.U32 R7, R7, R5, RZ ;  /* 0x0000000507077227 */ /* 0x000fe200078e00ff */
[----:B------:R-:W-:-:S03]  /*0db0*/  IADD3 R11, P1, PT, R11, R8, RZ ;  /* 0x000000080b0b7210 */ /* 0x000fc60007f3e0ff */
[----:B------:R-:W-:Y:S02]  /*0dc0*/  IMAD.X R7, RZ, RZ, R7, P0 ;  /* 0x000000ffff077224 */ /* 0x000fe400000e0607 */
[----:B------:R-:W-:-:S04]  /*0dd0*/  IMAD.WIDE.U32 R8, R11, R2, RZ ;  /* 0x000000020b087225 */ /* 0x000fc800078e00ff */
[----:B------:R-:W-:Y:S01]  /*0de0*/  IMAD.X R7, RZ, RZ, R7, P1 ;  /* 0x000000ffff077224 */ /* 0x000fe200008e0607 */
[----:B------:R-:W-:Y:S01]  /*0df0*/  IADD3 R13, P1, PT, -R8, R0, RZ ;  /* 0x00000000080d7210 */ /* 0x000fe20007f3e1ff */
[----:B------:R-:W-:-:S03]  /*0e00*/  IMAD R9, R11, R3, R9 ;  /* 0x000000030b097224 */ /* 0x000fc600078e0209 */
[-C--:B------:R-:W-:Y:S01]  /*0e10*/  ISETP.GE.U32.AND P0, PT, R13, R2.reuse, PT ;  /* 0x000000020d00720c */ /* 0x080fe20003f06070 */
[----:B------:R-:W-:Y:S02]  /*0e20*/  IMAD R0, R7, R2, R9 ;  /* 0x0000000207007224 */ /* 0x000fe400078e0209 */
[----:B------:R-:W-:-:S03]  /*0e30*/  HFMA2 R7, -RZ, RZ, 0, 0 ;  /* 0x00000000ff077431 */ /* 0x000fc600000001ff */
[----:B------:R-:W-:Y:S01]  /*0e40*/  IADD3.X R10, PT, PT, ~R0, R5, RZ, P1, !PT ;  /* 0x00000005000a7210 */ /* 0x000fe20000ffe5ff */
[----:B------:R-:W-:Y:S01]  /*0e50*/  VIADD R0, R11, 0x1 ;  /* 0x000000010b007836 */ /* 0x000fe20000000000 */
[----:B------:R-:W-:Y:S02]  /*0e60*/  IADD3 R5, P1, PT, R13, -R2, RZ ;  /* 0x800000020d057210 */ /* 0x000fe40007f3e0ff */
[----:B------:R-:W-:-:S03]  /*0e70*/  ISETP.GE.U32.AND.EX P0, PT, R10, R3, PT, P0 ;  /* 0x000000030a00720c */ /* 0x000fc60003f06100 */
[----:B------:R-:W-:Y:S01]  /*0e80*/  IMAD.X R8, R10, 0x1, ~R3, P1 ;  /* 0x000000010a087824 */ /* 0x000fe200008e0e03 */
[----:B------:R-:W-:Y:S02]  /*0e90*/  SEL R5, R5, R13, P0 ;  /* 0x0000000d05057207 */ /* 0x000fe40000000000 */
[----:B------:R-:W-:Y:S02]  /*0ea0*/  SEL R11, R0, R11, P0 ;  /* 0x0000000b000b7207 */ /* 0x000fe40000000000 */
[----:B------:R-:W-:Y:S02]  /*0eb0*/  SEL R8, R8, R10, P0 ;  /* 0x0000000a08087207 */ /* 0x000fe40000000000 */
[----:B------:R-:W-:Y:S01]  /*0ec0*/  ISETP.GE.U32.AND P0, PT, R5, R2, PT ;  /* 0x000000020500720c */ /* 0x000fe20003f06070 */
[----:B------:R-:W-:Y:S01]  /*0ed0*/  VIADD R0, R11, 0x1 ;  /* 0x000000010b007836 */ /* 0x000fe20000000000 */
[----:B------:R-:W-:Y:S02]  /*0ee0*/  ISETP.NE.U32.AND P1, PT, R2, RZ, PT ;  /* 0x000000ff0200720c */ /* 0x000fe40003f25070 */
[----:B------:R-:W-:-:S02]  /*0ef0*/  ISETP.GE.U32.AND.EX P0, PT, R8, R3, PT, P0 ;  /* 0x000000030800720c */ /* 0x000fc40003f06100 */
[----:B------:R-:W-:Y:S02]  /*0f00*/  ISETP.NE.AND.EX P1, PT, R3, RZ, PT, P1 ;  /* 0x000000ff0300720c */ /* 0x000fe40003f25310 */
[----:B------:R-:W-:-:S04]  /*0f10*/  SEL R3, R0, R11, P0 ;  /* 0x0000000b00037207 */ /* 0x000fc80000000000 */
[----:B------:R-:W-:Y:S01]  /*0f20*/  SEL R3, R3, 0xffffffff, P1 ;  /* 0xffffffff03037807 */ /* 0x000fe20000800000 */
[----:B------:R-:W-:Y:S06]  /*0f30*/  RET.REL.NODEC R6 `(_Z22kernel_excl_prefix_sumPfS_im) ;  /* 0xfffffff006307950 */ /* 0x000fec0003c3ffff */
        .weak           $__internal_1_$__cuda_sm20_rem_u64
        .type           $__internal_1_$__cuda_sm20_rem_u64,@function
        .size           $__internal_1_$__cuda_sm20_rem_u64,(.L_x_16 - $__internal_1_$__cuda_sm20_rem_u64)
$__internal_1_$__cuda_sm20_rem_u64:
[----:B------:R-:W-:-:S04]  /*0f40*/  IMAD.MOV.U32 R9, RZ, RZ, R5 ;  /* 0x000000ffff097224 */ /* 0x000fc800078e0005 */
[----:B------:R-:W0:Y:S08]  /*0f50*/  I2F.U64.RP R7, R8 ;  /* 0x0000000800077312 */ /* 0x000e300000309000 */
[----:B0-----:R-:W0:Y:S02]  /*0f60*/  MUFU.RCP R7, R7 ;  /* 0x0000000700077308 */ /* 0x001e240000001000 */
[----:B0-----:R-:W-:-:S06]  /*0f70*/  VIADD R10, R7, 0x1ffffffe ;  /* 0x1ffffffe070a7836 */ /* 0x001fcc0000000000 */
[----:B------:R-:W0:Y:S02]  /*0f80*/  F2I.U64.TRUNC R10, R10 ;  /* 0x0000000a000a7311 */ /* 0x000e24000020d800 */
[----:B0-----:R-:W-:-:S04]  /*0f90*/  IMAD.WIDE.U32 R12, R10, R8, RZ ;  /* 0x000000080a0c7225 */ /* 0x001fc800078e00ff */
[----:B------:R-:W-:Y:S01]  /*0fa0*/  IMAD R13, R10, R5, R13 ;  /* 0x000000050a0d7224 */ /* 0x000fe200078e020d */
[----:B------:R-:W-:-:S03]  /*0fb0*/  IADD3 R15, P0, PT, RZ, -R12, RZ ;  /* 0x8000000cff0f7210 */ /* 0x000fc60007f1e0ff */
[----:B------:R-:W-:Y:S02]  /*0fc0*/  IMAD R13, R11, R8, R13 ;  /* 0x000000080b0d7224 */ /* 0x000fe400078e020d */
[----:B------:R-:W-:-:S04]  /*0fd0*/  IMAD.HI.U32 R12, R10, R15, RZ ;  /* 0x0000000f0a0c7227 */ /* 0x000fc800078e00ff */
[----:B------:R-:W-:Y:S01]  /*0fe0*/  IMAD.X R17, RZ, RZ, ~R13, P0 ;  /* 0x000000ffff117224 */ /* 0x000fe200000e0e0d */
[----:B------:R-:W-:-:S03]  /*0ff0*/  MOV R13, R10 ;  /* 0x0000000a000d7202 */ /* 0x000fc60000000f00 */
        /* <DEDUP_REMOVED lines=11> */
[----:B------:R-:W-:-:S04]  /*10b0*/  IMAD.HI.U32 R12, R13, R11, RZ ;  /* 0x0000000b0d0c7227 */ /* 0x000fc800078e00ff */
[----:B------:R-:W-:-:S04]  /*10c0*/  IMAD.X R10, RZ, RZ, ~R9, P0 ;  /* 0x000000ffff0a7224 */ /* 0x000fc800000e0e09 */
[----:B------:R-:W-:-:S04]  /*10d0*/  IMAD.WIDE.U32 R12, P0, R13, R10, R12 ;  /* 0x0000000a0d0c7225 */ /* 0x000fc8000780000c */
[C---:B------:R-:W-:Y:S02]  /*10e0*/  IMAD R14, R7.reuse, R10, RZ ;  /* 0x0000000a070e7224 */ /* 0x040fe400078e02ff */
[----:B------:R-:W-:-:S04]  /*10f0*/  IMAD.HI.U32 R9, P1, R7, R11, R12 ;  /* 0x0000000b07097227 */ /* 0x000fc8000782000c */
[----:B------:R-:W-:Y:S02]  /*1100*/  HFMA2 R11, -RZ, RZ, 0, 0 ;  /* 0x00000000ff0b7431 */ /* 0x000fe400000001ff */
        /* <DEDUP_REMOVED lines=12> */
[----:B------:R-:W-:Y:S02]  /*11d0*/  IMAD.X R7, RZ, RZ, R7, P1 ;  /* 0x000000ffff077224 */ /* 0x000fe400008e0607 */
[----:B------:R-:W-:Y:S01]  /*11e0*/  IMAD R9, R9, R5, R11 ;  /* 0x0000000509097224 */ /* 0x000fe200078e020b */
[----:B------:R-:W-:-:S03]  /*11f0*/  IADD3 R11, P1, PT, -R10, R2, RZ ;  /* 0x000000020a0b7210 */ /* 0x000fc60007f3e1ff */
[-C--:B------:R-:W-:Y:S01]  /*1200*/  IMAD R7, R7, R8.reuse, R9 ;  /* 0x0000000807077224 */ /* 0x080fe200078e0209 */
[----:B------:R-:W-:-:S03]  /*1210*/  ISETP.GE.U32.AND P0, PT, R11, R8, PT ;  /* 0x000000080b00720c */ /* 0x000fc60003f06070 */
[----:B------:R-:W-:Y:S01]  /*1220*/  IMAD.X R2, R4, 0x1, ~R7, P1 ;  /* 0x0000000104027824 */ /* 0x000fe200008e0e07 */
[----:B------:R-:W-:-:S04]  /*1230*/  IADD3 R9, P1, PT, -R8, R11, RZ ;  /* 0x0000000b08097210 */ /* 0x000fc80007f3e1ff */
[----:B------:R-:W-:Y:S02]  /*1240*/  ISETP.GE.U32.AND.EX P0, PT, R2, R5, PT, P0 ;  /* 0x000000050200720c */ /* 0x000fe40003f06100 */
[-C--:B------:R-:W-:Y:S02]  /*1250*/  IADD3.X R10, PT, PT, ~R5, R2.reuse, RZ, P1, !PT ;  /* 0x00000002050a7210 */ /* 0x080fe40000ffe5ff */
[----:B------:R-:W-:Y:S02]  /*1260*/  SEL R9, R9, R11, P0 ;  /* 0x0000000b09097207 */ /* 0x000fe40000000000 */
[----:B------:R-:W-:Y:S02]  /*1270*/  SEL R10, R10, R2, P0 ;  /* 0x000000020a0a7207 */ /* 0x000fe40000000000 */
[----:B------:R-:W-:Y:S02]  /*1280*/  IADD3 R2, P2, PT, -R8, R9, RZ ;  /* 0x0000000908027210 */ /* 0x000fe40007f5e1ff */
[----:B------:R-:W-:-:S02]  /*1290*/  ISETP.GE.U32.AND P0, PT, R9, R8, PT ;  /* 0x000000080900720c */ /* 0x000fc40003f06070 */
[----:B------:R-:W-:Y:S01]  /*12a0*/  ISETP.NE.U32.AND P1, PT, R8, RZ, PT ;  /* 0x000000ff0800720c */ /* 0x000fe20003f25070 */
[C---:B------:R-:W-:Y:S01]  /*12b0*/  IMAD.X R7, R10.reuse, 0x1, ~R5, P2 ;  /* 0x000000010a077824 */ /* 0x040fe200010e0e05 */
[----:B------:R-:W-:Y:S02]  /*12c0*/  ISETP.GE.U32.AND.EX P0, PT, R10, R5, PT, P0 ;  /* 0x000000050a00720c */ /* 0x000fe40003f06100 */
[----:B------:R-:W-:Y:S02]  /*12d0*/  ISETP.NE.AND.EX P1, PT, R5, RZ, PT, P1 ;  /* 0x000000ff0500720c */ /* 0x000fe40003f25310 */
[----:B------:R-:W-:Y:S01]  /*12e0*/  SEL R5, R7, R10, P0 ;  /* 0x0000000a07057207 */ /* 0x000fe20000000000 */
[----:B------:R-:W-:Y:S01]  /*12f0*/  IMAD.MOV.U32 R7, RZ, RZ, 0x0 ;  /* 0x00000000ff077424 */ /* 0x000fe200078e00ff */
[----:B------:R-:W-:Y:S02]  /*1300*/  SEL R2, R2, R9, P0 ;  /* 0x0000000902027207 */ /* 0x000fe40000000000 */
[----:B------:R-:W-:-:S02]  /*1310*/  SEL R5, R5, 0xffffffff, P1 ;  /* 0xffffffff05057807 */ /* 0x000fc40000800000 */
[----:B------:R-:W-:Y:S01]  /*1320*/  SEL R2, R2, 0xffffffff, P1 ;  /* 0xffffffff02027807 */ /* 0x000fe20000800000 */
[----:B------:R-:W-:Y:S06]  /*1330*/  RET.REL.NODEC R6 `(_Z22kernel_excl_prefix_sumPfS_im) ;  /* 0xffffffec06307950 */ /* 0x000fec0003c3ffff */
.L_x_9:
[----:B------:R-:W-:-:S00]  /*1340*/  BRA `(.L_x_9) ;  /* 0xfffffffc00fc7947 */ /* 0x000fc0000383ffff */
[----:B------:R-:W-:-:S00]  /*1350*/  NOP ;  /* 0x0000000000007918 */ /* 0x000fc00000000000 */
        /* <DEDUP_REMOVED lines=10> */
.L_x_16:


//--------------------- .text._Z27kernel_excl_prefix_sum_initPfS_ --------------------------
	.section	.text._Z27kernel_excl_prefix_sum_initPfS_,"ax",@progbits
	.align	128
        .global         _Z27kernel_excl_prefix_sum_initPfS_
        .type           _Z27kernel_excl_prefix_sum_initPfS_,@function
        .size           _Z27kernel_excl_prefix_sum_initPfS_,(.L_x_18 - _Z27kernel_excl_prefix_sum_initPfS_)
        .other          _Z27kernel_excl_prefix_sum_initPfS_,@"STO_CUDA_ENTRY STV_DEFAULT"
_Z27kernel_excl_prefix_sum_initPfS_:
.text._Z27kernel_excl_prefix_sum_initPfS_:
[----:B------:R-:W-:Y:S01]  /*0000*/  LDC R1, c[0x0][0x37c] ;  /* 0x0000df00ff017b82 */ /* 0x000fe20000000800 */
[----:B------:R-:W0:Y:S07]  /*0010*/  S2R R0, SR_CTAID.X ;  /* 0x0000000000007919 */ /* 0x000e2e0000002500 */
[----:B------:R-:W1:Y:S01]  /*0020*/  LDC.64 R2, c[0x0][0x388] ;  /* 0x0000e200ff027b82 */ /* 0x000e620000000a00 */
[----:B------:R-:W2:Y:S01]  /*0030*/  LDCU.64 UR12, c[0x0][0x358] ;  /* 0x00006b00ff0c77ac */ /* 0x000ea20008000a00 */
[----:B------:R-:W0:Y:S01]  /*0040*/  S2R R5, SR_TID.X ;  /* 0x0000000000057919 */ /* 0x000e220000002100 */
[----:B------:R-:W3:Y:S01]  /*0050*/  LDCU.128 UR8, c[0x0][0x380] ;  /* 0x00007000ff0877ac */ /* 0x000ee20008000c00 */
[----:B0-----:R-:W-:-:S04]  /*0060*/  LEA R5, R0, R5, 0x7 ;  /* 0x0000000500057211 */ /* 0x001fc800078e38ff */
[----:B------:R-:W-:-:S05]  /*0070*/  SHF.L.U32 R5, R5, 0xc, RZ ;  /* 0x0000000c05057819 */ /* 0x000fca00000006ff */
[----:B-1----:R-:W-:-:S05]  /*0080*/  IMAD.WIDE R6, R5, 0x4, R2 ;  /* 0x0000000405067825 */ /* 0x002fca00078e0202 */
[----:B--2---:R0:W5:Y:S01]  /*0090*/  LDG.E R0, desc[UR12][R6.64] ;  /* 0x0000000c06007981 */ /* 0x004162000c1e1900 */
[----:B---3--:R-:W-:Y:S01]  /*00a0*/  UIADD3 UR4, UP1, UPT, UR10, 0x8, URZ ;  /* 0x000000080a047890 */ /* 0x008fe2000ff3e0ff */
[----:B------:R-:W-:Y:S01]  /*00b0*/  IADD3 R11, PT, PT, R5, 0x1, RZ ;  /* 0x00000001050b7810 */ /* 0x000fe20007ffe0ff */
[----:B------:R-:W-:Y:S01]  /*00c0*/  UIADD3 UR7, UP0, UPT, UR8, 0x4, URZ ;  /* 0x0000000408077890 */ /* 0x000fe2000ff1e0ff */
[----:B------:R-:W-:Y:S01]  /*00d0*/  MOV R4, R5 ;  /* 0x0000000500047202 */ /* 0x000fe20000000f00 */
[----:B------:R-:W-:Y:S02]  /*00e0*/  UIADD3.X UR5, UPT, UPT, URZ, UR11, URZ, UP1, !UPT ;  /* 0x0000000bff057290 */ /* 0x000fe40008ffe4ff */
[----:B------:R-:W-:Y:S01]  /*00f0*/  UIADD3.X UR10, UPT, UPT, URZ, UR9, URZ, UP0, !UPT ;  /* 0x00000009ff0a7290 */ /* 0x000fe200087fe4ff */
[----:B------:R-:W-:-:S11]  /*0100*/  UMOV UR6, 0x1 ;  /* 0x0000000100067882 */ /* 0x000fd60000000000 */
.L_x_10:
[----:B0-----:R-:W-:Y:S02]  /*0110*/  MOV R6, UR7 ;  /* 0x0000000700067c02 */ /* 0x001fe40008000f00 */
[----:B------:R-:W-:-:S03]  /*0120*/  MOV R7, UR10 ;  /* 0x0000000a00077c02 */ /* 0x000fc60008000f00 */
[----:B------:R-:W-:-:S05]  /*0130*/  IMAD.WIDE R6, R11, 0x4, R6 ;  /* 0x000000040b067825 */ /* 0x000fca00078e0206 */
[----:B-1----:R-:W2:Y:S01]  /*0140*/  LDG.E R13, desc[UR12][R6.64+-0x8] ;  /* 0xfffff80c060d7981 */ /* 0x002ea2000c1e1900 */
[----:B------:R-:W-:Y:S02]  /*0150*/  MOV R8, UR4 ;  /* 0x0000000400087c02 */ /* 0x000fe40008000f00 */
[----:B------:R-:W-:-:S03]  /*0160*/  MOV R9, UR5 ;  /* 0x0000000500097c02 */ /* 0x000fc60008000f00 */
[----:B------:R-:W-:-:S04]  /*0170*/  IMAD.WIDE R8, R11, 0x4, R8 ;  /* 0x000000040b087825 */ /* 0x000fc800078e0208 */
[----:B--2--5:R-:W-:-:S05]  /*0180*/  FADD R13, R13, R0 ;  /* 0x000000000d0d7221 */ /* 0x024fca0000000000 */
[----:B------:R1:W-:Y:S04]  /*0190*/  STG.E desc[UR12][R8.64+-0x8], R13 ;  /* 0xfffff80d08007986 */ /* 0x0003e8000c10190c */
[----:B------:R-:W2:Y:S02]  /*01a0*/  LDG.E R0, desc[UR12][R6.64+-0x4] ;  /* 0xfffffc0c06007981 */ /* 0x000ea4000c1e1900 */
[----:B--2---:R-:W-:-:S05]  /*01b0*/  FADD R15, R13, R0 ;  /* 0x000000000d0f7221 */ /* 0x004fca0000000000 */
[----:B------:R1:W-:Y:S04]  /*01c0*/  STG.E desc[UR12][R8.64+-0x4], R15 ;  /* 0xfffffc0f08007986 */ /* 0x0003e8000c10190c */
[----:B------:R-:W2:Y:S02]  /*01d0*/  LDG.E R0, desc[UR12][R6.64] ;  /* 0x0000000c06007981 */ /* 0x000ea4000c1e1900 */
[----:B--2---:R-:W-:-:S05]  /*01e0*/  FADD R17, R15, R0 ;  /* 0x000000000f117221 */ /* 0x004fca0000000000 */
[----:B------:R1:W-:Y:S04]  /*01f0*/  STG.E desc[UR12][R8.64], R17 ;  /* 0x0000001108007986 */ /* 0x0003e8000c10190c */
[----:B------:R-:W2:Y:S01]  /*0200*/  LDG.E R0, desc[UR12][R6.64+0x4] ;  /* 0x0000040c06007981 */ /* 0x000ea2000c1e1900 */
[----:B------:R-:W-:Y:S01]  /*0210*/  UIADD3 UR6, UPT, UPT, UR6, 0x4, URZ ;  /* 0x0000000406067890 */ /* 0x000fe2000fffe0ff */
[----:B------:R-:W-:Y:S02]  /*0220*/  IADD3 R4, PT, PT, R4, 0x4, RZ ;  /* 0x0000000404047810 */ /* 0x000fe40007ffe0ff */
[----:B------:R-:W-:Y:S01]  /*0230*/  IADD3 R11, PT, PT, R11, 0x4, RZ ;  /* 0x000000040b0b7810 */ /* 0x000fe20007ffe0ff */
[----:B------:R-:W-:Y:S01]  /*0240*/  UISETP.NE.AND UP0, UPT, UR6, 0xd, UPT ;  /* 0x0000000d0600788c */ /* 0x000fe2000bf05270 */
[----:B--2---:R-:W-:-:S05]  /*0250*/  FADD R0, R17, R0 ;  /* 0x0000000011007221 */ /* 0x004fca0000000000 */
[----:B------:R1:W-:Y:S03]  /*0260*/  STG.E desc[UR12][R8.64+0x4], R0 ;  /* 0x0000040008007986 */ /* 0x0003e6000c10190c */
[----:B------:R-:W-:Y:S05]  /*0270*/  BRA.U UP0, `(.L_x_10) ;  /* 0xfffffffd00a47547 */ /* 0x000fea000b83ffff */
[----:B------:R-:W-:Y:S01]  /*0280*/  BSSY.RECONVERGENT B0, `(.L_x_11) ;  /* 0x000003b000007945 */ /* 0x000fe20003800200 */
[----:B------:R-:W-:Y:S02]  /*0290*/  IADD3 R11, PT, PT, R4, 0x1, RZ ;  /* 0x00000001040b7810 */ /* 0x000fe40007ffe0ff */
[----:B------:R-:W-:-:S07]  /*02a0*/  IADD3 R4, PT, PT, R5, 0xfed, RZ ;  /* 0x00000fed05047810 */ /* 0x000fce0007ffe0ff */
.L_x_12:
[----:B-1----:R-:W0:Y:S02]  /*02b0*/  LDC.64 R8, c[0x0][0x380] ;  /* 0x0000e000ff087b82 */ /* 0x002e240000000a00 */
[----:B0-----:R-:W-:-:S05]  /*02c0*/  IMAD.WIDE R8, R11, 0x4, R8 ;  /* 0x000000040b087825 */ /* 0x001fca00078e0208 */
[----:B---3--:R-:W2:Y:S01]  /*02d0*/  LDG.E R13, desc[UR12][R8.64+-0x4] ;  /* 0xfffffc0c080d7981 */ /* 0x008ea2000c1e1900 */
[----:B------:R-:W-:-:S04]  /*02e0*/  IMAD.WIDE R6, R11, 0x4, R2 ;  /* 0x000000040b067825 */ /* 0x000fc800078e0202 */
[----:B--2---:R-:W-:-:S05]  /*02f0*/  FADD R13, R13, R0 ;  /* 0x000000000d0d7221 */ /* 0x004fca0000000000 */
[----:B------:R0:W-:Y:S04]  /*0300*/  STG.E desc[UR12][R6.64], R13 ;  /* 0x0000000d06007986 */ /* 0x0001e8000c10190c */
[----:B------:R-:W2:Y:S02]  /*0310*/  LDG.E R0, desc[UR12][R8.64] ;  /* 0x0000000c08007981 */ /* 0x000ea4000c1e1900 */
[----:B--2---:R-:W-:-:S05]  /*0320*/  FADD R15, R13, R0 ;  /* 0x000000000d0f7221 */ /* 0x004fca0000000000 */
[----:B------:R1:W-:Y:S04]  /*0330*/  STG.E desc[UR12][R6.64+0x4], R15 ;  /* 0x0000040f06007986 */ /* 0x0003e8000c10190c */
[----:B------:R-:W2:Y:S02]  /*0340*/  LDG.E R0, desc[UR12][R8.64+0x4] ;  /* 0x0000040c08007981 */ /* 0x000ea4000c1e1900 */
[----:B--2---:R-:W-:-:S05]  /*0350*/  FADD R17, R15, R0 ;  /* 0x000000000f117221 */ /* 0x004fca0000000000 */
[----:B------:R2:W-:Y:S04]  /*0360*/  STG.E desc[UR12][R6.64+0x8], R17 ;  /* 0x0000081106007986 */ /* 0x0005e8000c10190c */
[----:B------:R-:W3:Y:S02]  /*0370*/  LDG.E R0, desc[UR12][R8.64+0x8] ;  /* 0x0000080c08007981 */ /* 0x000ee4000c1e1900 */
[----:B---3--:R-:W-:-:S05]  /*0380*/  FADD R19, R17, R0 ;  /* 0x0000000011137221 */ /* 0x008fca0000000000 */
[----:B------:R3:W-:Y:S04]  /*0390*/  STG.E desc[UR12][R6.64+0xc], R19 ;  /* 0x00000c1306007986 */ /* 0x0007e8000c10190c */
[----:B------:R-:W0:Y:S02]  /*03a0*/  LDG.E R0, desc[UR12][R8.64+0xc] ;  /* 0x00000c0c08007981 */ /* 0x000e24000c1e1900 */
[----:B0-----:R-:W-:-:S05]  /*03b0*/  FADD R13, R19, R0 ;  /* 0x00000000130d7221 */ /* 0x001fca0000000000 */
[----:B------:R0:W-:Y:S04]  /*03c0*/  STG.E desc[UR12][R6.64+0x10], R13 ;  /* 0x0000100d06007986 */ /* 0x0001e8000c10190c */
[----:B------:R-:W1:Y:S02]  /*03d0*/  LDG.E R0, desc[UR12][R8.64+0x10] ;  /* 0x0000100c08007981 */ /* 0x000e64000c1e1900 */
[----:B-1----:R-:W-:-:S05]  /*03e0*/  FADD R15, R13, R0 ;  /* 0x000000000d0f7221 */ /* 0x002fca0000000000 */
        /* <DEDUP_REMOVED lines=28> */
[----:B------:R-:W2:Y:S01]  /*05b0*/  LDG.E R0, desc[UR12][R8.64+0x38] ;  /* 0x0000380c08007981 */ /* 0x000ea2000c1e1900 */
[C---:B------:R-:W-:Y:S02]  /*05c0*/  ISETP.GE.AND P0, PT, R11.reuse, R4, PT ;  /* 0x000000040b00720c */ /* 0x040fe40003f06270 */
[----:B------:R-:W-:Y:S02]  /*05d0*/  IADD3 R10, PT, PT, R11, 0x10, RZ ;  /* 0x000000100b0a7810 */ /* 0x000fe40007ffe0ff */
[----:B------:R-:W-:Y:S02]  /*05e0*/  MOV R12, R11 ;  /* 0x0000000b000c7202 */ /* 0x000fe40000000f00 */
[----:B------:R-:W-:Y:S01]  /*05f0*/  MOV R11, R10 ;  /* 0x0000000a000b7202 */ /* 0x000fe20000000f00 */
[----:B--2---:R-:W-:-:S05]  /*0600*/  FADD R0, R17, R0 ;  /* 0x0000000011007221 */ /* 0x004fca0000000000 */
[----:B------:R3:W-:Y:S01]  /*0610*/  STG.E desc[UR12][R6.64+0x3c], R0 ;  /* 0x00003c0006007986 */ /* 0x0007e2000c10190c */
[----:B------:R-:W-:Y:S05]  /*0620*/  @!P0 BRA `(.L_x_12) ;  /* 0xfffffffc00208947 */ /* 0x000fea000383ffff */
[----:B------:R-:W-:Y:S05]  /*0630*/  BSYNC.RECONVERGENT B0 ;  /* 0x0000000000007941 */ /* 0x000fea0003800200 */
.L_x_11:
[----:B------:R-:W-:-:S04]  /*0640*/  IADD3 R5, PT, PT, R5, 0xff0, RZ ;  /* 0x00000ff005057810 */ /* 0x000fc80007ffe0ff */
[----:B------:R-:W-:-:S13]  /*0650*/  ISETP.GE.AND P0, PT, R12, R5, PT ;  /* 0x000000050c00720c */ /* 0x000fda0003f06270 */
[----:B------:R-:W-:Y:S05]  /*0660*/  @P0 EXIT ;  /* 0x000000000000094d */ /* 0x000fea0003800000 */
[----:B---3--:R-:W0:Y:S01]  /*0670*/  LDC.64 R6, c[0x0][0x388] ;  /* 0x0000e200ff067b82 */ /* 0x008e220000000a00 */
[----:B------:R-:W-:Y:S01]  /*0680*/  HFMA2 R4, -RZ, RZ, 0, 0 ;  /* 0x00000000ff047431 */ /* 0x000fe200000001ff */
[----:B------:R-:W-:-:S04]  /*0690*/  UIADD3 UR4, UP0, UPT, UR8, -0x4, URZ ;  /* 0xfffffffc08047890 */ /* 0x000fc8000ff1e0ff */
[----:B------:R-:W-:-:S12]  /*06a0*/  UIADD3.X UR5, UPT, UPT, UR9, -0x1, URZ, UP0, !UPT ;  /* 0xffffffff09057890 */ /* 0x000fd800087fe4ff */
.L_x_13:
[----:B------:R-:W-:Y:S02]  /*06b0*/  MOV R2, UR4 ;  /* 0x0000000400027c02 */ /* 0x000fe40008000f00 */
[----:B------:R-:W-:-:S03]  /*06c0*/  MOV R3, UR5 ;  /* 0x0000000500037c02 */ /* 0x000fc60008000f00 */
[----:B------:R-:W-:-:S06]  /*06d0*/  IMAD.WIDE R2, R11, 0x4, R2 ;  /* 0x000000040b027825 */ /* 0x000fcc00078e0202 */
[----:B------:R-:W2:Y:S01]  /*06e0*/  LDG.E R3, desc[UR12][R2.64] ;  /* 0x0000000c02037981 */ /* 0x000ea2000c1e1900 */
[----:B------:R-:W-:Y:S01]  /*06f0*/  IADD3 R8, PT, PT, R4, 0x1, RZ ;  /* 0x0000000104087810 */ /* 0x000fe20007ffe0ff */
[----:B0-----:R-:W-:-:S03]  /*0700*/  IMAD.WIDE R4, R11, 0x4, R6 ;  /* 0x000000040b047825 */ /* 0x001fc600078e0206 */
[----:B------:R-:W-:Y:S01]  /*0710*/  ISETP.NE.AND P0, PT, R8, 0x3, PT ;  /* 0x000000030800780c */ /* 0x000fe20003f05270 */
[----:B--2---:R-:W-:-:S05]  /*0720*/  FADD R0, R3, R0 ;  /* 0x0000000003007221 */ /* 0x004fca0000000000 */
[----:B------:R0:W-:Y:S07]  /*0730*/  STG.E desc[UR12][R4.64], R0 ;  /* 0x0000000004007986 */ /* 0x0001ee000c10190c */
[----:B------:R-:W-:Y:S05]  /*0740*/  @!P0 EXIT ;  /* 0x000000000000894d */ /* 0x000fea0003800000 */
[----:B------:R-:W-:Y:S02]  /*0750*/  IADD3 R11, PT, PT, R11, 0x1, RZ ;  /* 0x000000010b0b7810 */ /* 0x000fe40007ffe0ff */
[----:B0-----:R-:W-:Y:S01]  /*0760*/  MOV R4, R8 ;  /* 0x0000000800047202 */ /* 0x001fe20000000f00 */
[----:B------:R-:W-:Y:S06]  /*0770*/  BRA `(.L_x_13) ;  /* 0xfffffffc00cc7947 */ /* 0x000fec000383ffff */
.L_x_14:
        /* <DEDUP_REMOVED lines=16> */
.L_x_18:


//--------------------- .nv.shared.reserved.0     --------------------------
	.section	.nv.shared.reserved.0,"aw",@nobits
	.weak		__nv_reservedSMEM_offset_0_alias
	.size		__nv_reservedSMEM_offset_0_alias, 0, 64
	.other		__nv_reservedSMEM_offset_0_alias,@"STO_CUDA_RESERVED_SHARED STV_DEFAULT"
__nv_reservedSMEM_offset_0_alias:
	.zero		0
	.zero		64


//--------------------- .nv.constant0._Z22kernel_excl_prefix_sumPfS_im --------------------------
	.section	.nv.constant0._Z22kernel_excl_prefix_sumPfS_im,"a",@progbits
	.sectionflags	@""
	.align	4
.nv.constant0._Z22kernel_excl_prefix_sumPfS_im:
	.zero		928


//--------------------- .nv.constant0._Z27kernel_excl_prefix_sum_initPfS_ --------------------------
	.section	.nv.constant0._Z27kernel_excl_prefix_sum_initPfS_,"a",@progbits
	.sectionflags	@""
	.align	4
.nv.constant0._Z27kernel_excl_prefix_sum_initPfS_:
	.zero		912


//--------------------- SYMBOLS --------------------------

	.type		.nv.reservedSmem.offset0,@object
	.size		.nv.reservedSmem.offset0,0x4
